//
// Generated by NVIDIA NVVM Compiler
//
// Compiler Build ID: CL-36424714
// Cuda compilation tools, release 13.0, V13.0.88
// Based on NVVM 20.0.0
//

.version 9.0
.target sm_100
.address_size 64

	// .globl	_Z19pollards_rho_guidedyPyPi
.global .align 4 .b8 precalc_xorwow_matrix[102400];
.global .align 4 .b8 precalc_xorwow_offset_matrix[102400];
.global .align 4 .b8 mrg32k3aM1[2304];
.global .align 4 .b8 mrg32k3aM2[2304];
.global .align 4 .b8 mrg32k3aM1SubSeq[2016];
.global .align 4 .b8 mrg32k3aM2SubSeq[2016];
.global .align 4 .b8 mrg32k3aM1Seq[2304];
.global .align 4 .b8 mrg32k3aM2Seq[2304];
.const .align 8 .b8 __cr_lgamma_table[72];

.visible .entry _Z19pollards_rho_guidedyPyPi(
	.param .u64 _Z19pollards_rho_guidedyPyPi_param_0,
	.param .u64 .ptr .align 1 _Z19pollards_rho_guidedyPyPi_param_1,
	.param .u64 .ptr .align 1 _Z19pollards_rho_guidedyPyPi_param_2
)
{
	.local .align 8 .b8 	__local_depot0[48];
	.reg .b64 	%SP;
	.reg .b64 	%SPL;
	.reg .pred 	%p<85>;
	.reg .b32 	%r<1330>;
	.reg .b64 	%rd<124>;

	mov.u64 	%SPL, __local_depot0;
	ld.param.u64 	%rd62, [_Z19pollards_rho_guidedyPyPi_param_0];
	ld.param.u64 	%rd63, [_Z19pollards_rho_guidedyPyPi_param_1];
	ld.param.u64 	%rd65, [_Z19pollards_rho_guidedyPyPi_param_2];
	cvta.to.global.u64 	%rd1, %rd65;
	add.u64 	%rd2, %SPL, 0;
	mov.u32 	%r581, %ctaid.x;
	mov.u32 	%r582, %ntid.x;
	mov.u32 	%r583, %tid.x;
	mad.lo.s32 	%r1, %r581, %r582, %r583;
	// begin inline asm
	mov.u64 	%rd64, %clock64;
	// end inline asm
	mul.lo.s32 	%r584, %r1, 31337;
	cvt.s64.s32 	%rd67, %r584;
	add.s64 	%rd68, %rd64, %rd67;
	cvt.u32.u64 	%r585, %rd68;
	xor.b32  	%r586, %r585, -1429050551;
	mul.lo.s32 	%r587, %r586, 1099087573;
	{ .reg .b32 tmp; mov.b64 {tmp, %r588}, %rd68; }
	xor.b32  	%r589, %r588, -136515619;
	mul.lo.s32 	%r590, %r589, -1703105765;
	add.s32 	%r591, %r587, %r590;
	add.s32 	%r2, %r591, 6615241;
	add.s32 	%r1043, %r587, 123456789;
	st.local.v2.u32 	[%rd2], {%r2, %r1043};
	xor.b32  	%r1042, %r587, 362436069;
	add.s32 	%r1041, %r590, 521288629;
	st.local.v2.u32 	[%rd2+8], {%r1042, %r1041};
	xor.b32  	%r1040, %r590, 88675123;
	add.s32 	%r1039, %r587, 5783321;
	st.local.v2.u32 	[%rd2+16], {%r1040, %r1039};
	setp.eq.s32 	%p1, %r1, 0;
	@%p1 bra 	$L__BB0_115;
	cvt.s64.s32 	%rd104, %r1;
	mov.b32 	%r1026, 0;
$L__BB0_2:
	mov.u64 	%rd4, %rd104;
	and.b64  	%rd5, %rd4, 3;
	setp.eq.s64 	%p2, %rd5, 0;
	@%p2 bra 	$L__BB0_114;
	mul.wide.u32 	%rd69, %r1026, 3200;
	mov.u64 	%rd70, precalc_xorwow_matrix;
	add.s64 	%rd6, %rd70, %rd69;
	mov.b32 	%r1039, 0;
	mov.u32 	%r1040, %r1039;
	mov.u32 	%r1041, %r1039;
	mov.u32 	%r1042, %r1039;
	mov.u32 	%r1043, %r1039;
	mov.u32 	%r1032, %r1039;
$L__BB0_4:
	mul.wide.u32 	%rd71, %r1032, 4;
	add.s64 	%rd72, %rd2, %rd71;
	ld.local.u32 	%r20, [%rd72+4];
	shl.b32 	%r21, %r1032, 5;
	mov.b32 	%r1038, 0;
$L__BB0_5:
	.pragma "nounroll";
	shr.u32 	%r595, %r20, %r1038;
	and.b32  	%r596, %r595, 1;
	setp.eq.b32 	%p3, %r596, 1;
	not.pred 	%p4, %p3;
	add.s32 	%r597, %r21, %r1038;
	mul.lo.s32 	%r598, %r597, 5;
	mul.wide.u32 	%rd73, %r598, 4;
	add.s64 	%rd7, %rd6, %rd73;
	@%p4 bra 	$L__BB0_7;
	ld.global.u32 	%r599, [%rd7];
	xor.b32  	%r1043, %r1043, %r599;
	ld.global.u32 	%r600, [%rd7+4];
	xor.b32  	%r1042, %r1042, %r600;
	ld.global.u32 	%r601, [%rd7+8];
	xor.b32  	%r1041, %r1041, %r601;
	ld.global.u32 	%r602, [%rd7+12];
	xor.b32  	%r1040, %r1040, %r602;
	ld.global.u32 	%r603, [%rd7+16];
	xor.b32  	%r1039, %r1039, %r603;
$L__BB0_7:
	and.b32  	%r605, %r595, 2;
	setp.eq.s32 	%p5, %r605, 0;
	@%p5 bra 	$L__BB0_9;
	ld.global.u32 	%r606, [%rd7+20];
	xor.b32  	%r1043, %r1043, %r606;
	ld.global.u32 	%r607, [%rd7+24];
	xor.b32  	%r1042, %r1042, %r607;
	ld.global.u32 	%r608, [%rd7+28];
	xor.b32  	%r1041, %r1041, %r608;
	ld.global.u32 	%r609, [%rd7+32];
	xor.b32  	%r1040, %r1040, %r609;
	ld.global.u32 	%r610, [%rd7+36];
	xor.b32  	%r1039, %r1039, %r610;
$L__BB0_9:
	and.b32  	%r612, %r595, 4;
	setp.eq.s32 	%p6, %r612, 0;
	@%p6 bra 	$L__BB0_11;
	ld.global.u32 	%r613, [%rd7+40];
	xor.b32  	%r1043, %r1043, %r613;
	ld.global.u32 	%r614, [%rd7+44];
	xor.b32  	%r1042, %r1042, %r614;
	ld.global.u32 	%r615, [%rd7+48];
	xor.b32  	%r1041, %r1041, %r615;
	ld.global.u32 	%r616, [%rd7+52];
	xor.b32  	%r1040, %r1040, %r616;
	ld.global.u32 	%r617, [%rd7+56];
	xor.b32  	%r1039, %r1039, %r617;
$L__BB0_11:
	and.b32  	%r619, %r595, 8;
	setp.eq.s32 	%p7, %r619, 0;
	@%p7 bra 	$L__BB0_13;
	ld.global.u32 	%r620, [%rd7+60];
	xor.b32  	%r1043, %r1043, %r620;
	ld.global.u32 	%r621, [%rd7+64];
	xor.b32  	%r1042, %r1042, %r621;
	ld.global.u32 	%r622, [%rd7+68];
	xor.b32  	%r1041, %r1041, %r622;
	ld.global.u32 	%r623, [%rd7+72];
	xor.b32  	%r1040, %r1040, %r623;
	ld.global.u32 	%r624, [%rd7+76];
	xor.b32  	%r1039, %r1039, %r624;
$L__BB0_13:
	and.b32  	%r626, %r595, 16;
	setp.eq.s32 	%p8, %r626, 0;
	@%p8 bra 	$L__BB0_15;
	ld.global.u32 	%r627, [%rd7+80];
	xor.b32  	%r1043, %r1043, %r627;
	ld.global.u32 	%r628, [%rd7+84];
	xor.b32  	%r1042, %r1042, %r628;
	ld.global.u32 	%r629, [%rd7+88];
	xor.b32  	%r1041, %r1041, %r629;
	ld.global.u32 	%r630, [%rd7+92];
	xor.b32  	%r1040, %r1040, %r630;
	ld.global.u32 	%r631, [%rd7+96];
	xor.b32  	%r1039, %r1039, %r631;
$L__BB0_15:
	and.b32  	%r633, %r595, 32;
	setp.eq.s32 	%p9, %r633, 0;
	@%p9 bra 	$L__BB0_17;
	ld.global.u32 	%r634, [%rd7+100];
	xor.b32  	%r1043, %r1043, %r634;
	ld.global.u32 	%r635, [%rd7+104];
	xor.b32  	%r1042, %r1042, %r635;
	ld.global.u32 	%r636, [%rd7+108];
	xor.b32  	%r1041, %r1041, %r636;
	ld.global.u32 	%r637, [%rd7+112];
	xor.b32  	%r1040, %r1040, %r637;
	ld.global.u32 	%r638, [%rd7+116];
	xor.b32  	%r1039, %r1039, %r638;
$L__BB0_17:
	and.b32  	%r640, %r595, 64;
	setp.eq.s32 	%p10, %r640, 0;
	@%p10 bra 	$L__BB0_19;
	ld.global.u32 	%r641, [%rd7+120];
	xor.b32  	%r1043, %r1043, %r641;
	ld.global.u32 	%r642, [%rd7+124];
	xor.b32  	%r1042, %r1042, %r642;
	ld.global.u32 	%r643, [%rd7+128];
	xor.b32  	%r1041, %r1041, %r643;
	ld.global.u32 	%r644, [%rd7+132];
	xor.b32  	%r1040, %r1040, %r644;
	ld.global.u32 	%r645, [%rd7+136];
	xor.b32  	%r1039, %r1039, %r645;
$L__BB0_19:
	and.b32  	%r647, %r595, 128;
	setp.eq.s32 	%p11, %r647, 0;
	@%p11 bra 	$L__BB0_21;
	ld.global.u32 	%r648, [%rd7+140];
	xor.b32  	%r1043, %r1043, %r648;
	ld.global.u32 	%r649, [%rd7+144];
	xor.b32  	%r1042, %r1042, %r649;
	ld.global.u32 	%r650, [%rd7+148];
	xor.b32  	%r1041, %r1041, %r650;
	ld.global.u32 	%r651, [%rd7+152];
	xor.b32  	%r1040, %r1040, %r651;
	ld.global.u32 	%r652, [%rd7+156];
	xor.b32  	%r1039, %r1039, %r652;
$L__BB0_21:
	and.b32  	%r654, %r595, 256;
	setp.eq.s32 	%p12, %r654, 0;
	@%p12 bra 	$L__BB0_23;
	ld.global.u32 	%r655, [%rd7+160];
	xor.b32  	%r1043, %r1043, %r655;
	ld.global.u32 	%r656, [%rd7+164];
	xor.b32  	%r1042, %r1042, %r656;
	ld.global.u32 	%r657, [%rd7+168];
	xor.b32  	%r1041, %r1041, %r657;
	ld.global.u32 	%r658, [%rd7+172];
	xor.b32  	%r1040, %r1040, %r658;
	ld.global.u32 	%r659, [%rd7+176];
	xor.b32  	%r1039, %r1039, %r659;
$L__BB0_23:
	and.b32  	%r661, %r595, 512;
	setp.eq.s32 	%p13, %r661, 0;
	@%p13 bra 	$L__BB0_25;
	ld.global.u32 	%r662, [%rd7+180];
	xor.b32  	%r1043, %r1043, %r662;
	ld.global.u32 	%r663, [%rd7+184];
	xor.b32  	%r1042, %r1042, %r663;
	ld.global.u32 	%r664, [%rd7+188];
	xor.b32  	%r1041, %r1041, %r664;
	ld.global.u32 	%r665, [%rd7+192];
	xor.b32  	%r1040, %r1040, %r665;
	ld.global.u32 	%r666, [%rd7+196];
	xor.b32  	%r1039, %r1039, %r666;
$L__BB0_25:
	and.b32  	%r668, %r595, 1024;
	setp.eq.s32 	%p14, %r668, 0;
	@%p14 bra 	$L__BB0_27;
	ld.global.u32 	%r669, [%rd7+200];
	xor.b32  	%r1043, %r1043, %r669;
	ld.global.u32 	%r670, [%rd7+204];
	xor.b32  	%r1042, %r1042, %r670;
	ld.global.u32 	%r671, [%rd7+208];
	xor.b32  	%r1041, %r1041, %r671;
	ld.global.u32 	%r672, [%rd7+212];
	xor.b32  	%r1040, %r1040, %r672;
	ld.global.u32 	%r673, [%rd7+216];
	xor.b32  	%r1039, %r1039, %r673;
$L__BB0_27:
	and.b32  	%r675, %r595, 2048;
	setp.eq.s32 	%p15, %r675, 0;
	@%p15 bra 	$L__BB0_29;
	ld.global.u32 	%r676, [%rd7+220];
	xor.b32  	%r1043, %r1043, %r676;
	ld.global.u32 	%r677, [%rd7+224];
	xor.b32  	%r1042, %r1042, %r677;
	ld.global.u32 	%r678, [%rd7+228];
	xor.b32  	%r1041, %r1041, %r678;
	ld.global.u32 	%r679, [%rd7+232];
	xor.b32  	%r1040, %r1040, %r679;
	ld.global.u32 	%r680, [%rd7+236];
	xor.b32  	%r1039, %r1039, %r680;
$L__BB0_29:
	and.b32  	%r682, %r595, 4096;
	setp.eq.s32 	%p16, %r682, 0;
	@%p16 bra 	$L__BB0_31;
	ld.global.u32 	%r683, [%rd7+240];
	xor.b32  	%r1043, %r1043, %r683;
	ld.global.u32 	%r684, [%rd7+244];
	xor.b32  	%r1042, %r1042, %r684;
	ld.global.u32 	%r685, [%rd7+248];
	xor.b32  	%r1041, %r1041, %r685;
	ld.global.u32 	%r686, [%rd7+252];
	xor.b32  	%r1040, %r1040, %r686;
	ld.global.u32 	%r687, [%rd7+256];
	xor.b32  	%r1039, %r1039, %r687;
$L__BB0_31:
	and.b32  	%r689, %r595, 8192;
	setp.eq.s32 	%p17, %r689, 0;
	@%p17 bra 	$L__BB0_33;
	ld.global.u32 	%r690, [%rd7+260];
	xor.b32  	%r1043, %r1043, %r690;
	ld.global.u32 	%r691, [%rd7+264];
	xor.b32  	%r1042, %r1042, %r691;
	ld.global.u32 	%r692, [%rd7+268];
	xor.b32  	%r1041, %r1041, %r692;
	ld.global.u32 	%r693, [%rd7+272];
	xor.b32  	%r1040, %r1040, %r693;
	ld.global.u32 	%r694, [%rd7+276];
	xor.b32  	%r1039, %r1039, %r694;
$L__BB0_33:
	and.b32  	%r696, %r595, 16384;
	setp.eq.s32 	%p18, %r696, 0;
	@%p18 bra 	$L__BB0_35;
	ld.global.u32 	%r697, [%rd7+280];
	xor.b32  	%r1043, %r1043, %r697;
	ld.global.u32 	%r698, [%rd7+284];
	xor.b32  	%r1042, %r1042, %r698;
	ld.global.u32 	%r699, [%rd7+288];
	xor.b32  	%r1041, %r1041, %r699;
	ld.global.u32 	%r700, [%rd7+292];
	xor.b32  	%r1040, %r1040, %r700;
	ld.global.u32 	%r701, [%rd7+296];
	xor.b32  	%r1039, %r1039, %r701;
$L__BB0_35:
	and.b32  	%r703, %r595, 32768;
	setp.eq.s32 	%p19, %r703, 0;
	@%p19 bra 	$L__BB0_37;
	ld.global.u32 	%r704, [%rd7+300];
	xor.b32  	%r1043, %r1043, %r704;
	ld.global.u32 	%r705, [%rd7+304];
	xor.b32  	%r1042, %r1042, %r705;
	ld.global.u32 	%r706, [%rd7+308];
	xor.b32  	%r1041, %r1041, %r706;
	ld.global.u32 	%r707, [%rd7+312];
	xor.b32  	%r1040, %r1040, %r707;
	ld.global.u32 	%r708, [%rd7+316];
	xor.b32  	%r1039, %r1039, %r708;
$L__BB0_37:
	add.s32 	%r1038, %r1038, 16;
	setp.ne.s32 	%p20, %r1038, 32;
	@%p20 bra 	$L__BB0_5;
	mad.lo.s32 	%r709, %r1032, -31, %r21;
	add.s32 	%r1032, %r709, 1;
	setp.ne.s32 	%p21, %r1032, 5;
	@%p21 bra 	$L__BB0_4;
	st.local.u32 	[%rd2+4], %r1043;
	st.local.v2.u32 	[%rd2+8], {%r1042, %r1041};
	st.local.v2.u32 	[%rd2+16], {%r1040, %r1039};
	setp.eq.s64 	%p22, %rd5, 1;
	@%p22 bra 	$L__BB0_114;
	mov.b32 	%r1039, 0;
	mov.u32 	%r1040, %r1039;
	mov.u32 	%r1041, %r1039;
	mov.u32 	%r1042, %r1039;
	mov.u32 	%r1043, %r1039;
	mov.u32 	%r1124, %r1039;
$L__BB0_41:
	mul.wide.u32 	%rd74, %r1124, 4;
	add.s64 	%rd75, %rd2, %rd74;
	ld.local.u32 	%r196, [%rd75+4];
	shl.b32 	%r197, %r1124, 5;
	mov.b32 	%r1130, 0;
$L__BB0_42:
	.pragma "nounroll";
	shr.u32 	%r712, %r196, %r1130;
	and.b32  	%r713, %r712, 1;
	setp.eq.b32 	%p23, %r713, 1;
	not.pred 	%p24, %p23;
	add.s32 	%r714, %r197, %r1130;
	mul.lo.s32 	%r715, %r714, 5;
	mul.wide.u32 	%rd76, %r715, 4;
	add.s64 	%rd8, %rd6, %rd76;
	@%p24 bra 	$L__BB0_44;
	ld.global.u32 	%r716, [%rd8];
	xor.b32  	%r1043, %r1043, %r716;
	ld.global.u32 	%r717, [%rd8+4];
	xor.b32  	%r1042, %r1042, %r717;
	ld.global.u32 	%r718, [%rd8+8];
	xor.b32  	%r1041, %r1041, %r718;
	ld.global.u32 	%r719, [%rd8+12];
	xor.b32  	%r1040, %r1040, %r719;
	ld.global.u32 	%r720, [%rd8+16];
	xor.b32  	%r1039, %r1039, %r720;
$L__BB0_44:
	and.b32  	%r722, %r712, 2;
	setp.eq.s32 	%p25, %r722, 0;
	@%p25 bra 	$L__BB0_46;
	ld.global.u32 	%r723, [%rd8+20];
	xor.b32  	%r1043, %r1043, %r723;
	ld.global.u32 	%r724, [%rd8+24];
	xor.b32  	%r1042, %r1042, %r724;
	ld.global.u32 	%r725, [%rd8+28];
	xor.b32  	%r1041, %r1041, %r725;
	ld.global.u32 	%r726, [%rd8+32];
	xor.b32  	%r1040, %r1040, %r726;
	ld.global.u32 	%r727, [%rd8+36];
	xor.b32  	%r1039, %r1039, %r727;
$L__BB0_46:
	and.b32  	%r729, %r712, 4;
	setp.eq.s32 	%p26, %r729, 0;
	@%p26 bra 	$L__BB0_48;
	ld.global.u32 	%r730, [%rd8+40];
	xor.b32  	%r1043, %r1043, %r730;
	ld.global.u32 	%r731, [%rd8+44];
	xor.b32  	%r1042, %r1042, %r731;
	ld.global.u32 	%r732, [%rd8+48];
	xor.b32  	%r1041, %r1041, %r732;
	ld.global.u32 	%r733, [%rd8+52];
	xor.b32  	%r1040, %r1040, %r733;
	ld.global.u32 	%r734, [%rd8+56];
	xor.b32  	%r1039, %r1039, %r734;
$L__BB0_48:
	and.b32  	%r736, %r712, 8;
	setp.eq.s32 	%p27, %r736, 0;
	@%p27 bra 	$L__BB0_50;
	ld.global.u32 	%r737, [%rd8+60];
	xor.b32  	%r1043, %r1043, %r737;
	ld.global.u32 	%r738, [%rd8+64];
	xor.b32  	%r1042, %r1042, %r738;
	ld.global.u32 	%r739, [%rd8+68];
	xor.b32  	%r1041, %r1041, %r739;
	ld.global.u32 	%r740, [%rd8+72];
	xor.b32  	%r1040, %r1040, %r740;
	ld.global.u32 	%r741, [%rd8+76];
	xor.b32  	%r1039, %r1039, %r741;
$L__BB0_50:
	and.b32  	%r743, %r712, 16;
	setp.eq.s32 	%p28, %r743, 0;
	@%p28 bra 	$L__BB0_52;
	ld.global.u32 	%r744, [%rd8+80];
	xor.b32  	%r1043, %r1043, %r744;
	ld.global.u32 	%r745, [%rd8+84];
	xor.b32  	%r1042, %r1042, %r745;
	ld.global.u32 	%r746, [%rd8+88];
	xor.b32  	%r1041, %r1041, %r746;
	ld.global.u32 	%r747, [%rd8+92];
	xor.b32  	%r1040, %r1040, %r747;
	ld.global.u32 	%r748, [%rd8+96];
	xor.b32  	%r1039, %r1039, %r748;
$L__BB0_52:
	and.b32  	%r750, %r712, 32;
	setp.eq.s32 	%p29, %r750, 0;
	@%p29 bra 	$L__BB0_54;
	ld.global.u32 	%r751, [%rd8+100];
	xor.b32  	%r1043, %r1043, %r751;
	ld.global.u32 	%r752, [%rd8+104];
	xor.b32  	%r1042, %r1042, %r752;
	ld.global.u32 	%r753, [%rd8+108];
	xor.b32  	%r1041, %r1041, %r753;
	ld.global.u32 	%r754, [%rd8+112];
	xor.b32  	%r1040, %r1040, %r754;
	ld.global.u32 	%r755, [%rd8+116];
	xor.b32  	%r1039, %r1039, %r755;
$L__BB0_54:
	and.b32  	%r757, %r712, 64;
	setp.eq.s32 	%p30, %r757, 0;
	@%p30 bra 	$L__BB0_56;
	ld.global.u32 	%r758, [%rd8+120];
	xor.b32  	%r1043, %r1043, %r758;
	ld.global.u32 	%r759, [%rd8+124];
	xor.b32  	%r1042, %r1042, %r759;
	ld.global.u32 	%r760, [%rd8+128];
	xor.b32  	%r1041, %r1041, %r760;
	ld.global.u32 	%r761, [%rd8+132];
	xor.b32  	%r1040, %r1040, %r761;
	ld.global.u32 	%r762, [%rd8+136];
	xor.b32  	%r1039, %r1039, %r762;
$L__BB0_56:
	and.b32  	%r764, %r712, 128;
	setp.eq.s32 	%p31, %r764, 0;
	@%p31 bra 	$L__BB0_58;
	ld.global.u32 	%r765, [%rd8+140];
	xor.b32  	%r1043, %r1043, %r765;
	ld.global.u32 	%r766, [%rd8+144];
	xor.b32  	%r1042, %r1042, %r766;
	ld.global.u32 	%r767, [%rd8+148];
	xor.b32  	%r1041, %r1041, %r767;
	ld.global.u32 	%r768, [%rd8+152];
	xor.b32  	%r1040, %r1040, %r768;
	ld.global.u32 	%r769, [%rd8+156];
	xor.b32  	%r1039, %r1039, %r769;
$L__BB0_58:
	and.b32  	%r771, %r712, 256;
	setp.eq.s32 	%p32, %r771, 0;
	@%p32 bra 	$L__BB0_60;
	ld.global.u32 	%r772, [%rd8+160];
	xor.b32  	%r1043, %r1043, %r772;
	ld.global.u32 	%r773, [%rd8+164];
	xor.b32  	%r1042, %r1042, %r773;
	ld.global.u32 	%r774, [%rd8+168];
	xor.b32  	%r1041, %r1041, %r774;
	ld.global.u32 	%r775, [%rd8+172];
	xor.b32  	%r1040, %r1040, %r775;
	ld.global.u32 	%r776, [%rd8+176];
	xor.b32  	%r1039, %r1039, %r776;
$L__BB0_60:
	and.b32  	%r778, %r712, 512;
	setp.eq.s32 	%p33, %r778, 0;
	@%p33 bra 	$L__BB0_62;
	ld.global.u32 	%r779, [%rd8+180];
	xor.b32  	%r1043, %r1043, %r779;
	ld.global.u32 	%r780, [%rd8+184];
	xor.b32  	%r1042, %r1042, %r780;
	ld.global.u32 	%r781, [%rd8+188];
	xor.b32  	%r1041, %r1041, %r781;
	ld.global.u32 	%r782, [%rd8+192];
	xor.b32  	%r1040, %r1040, %r782;
	ld.global.u32 	%r783, [%rd8+196];
	xor.b32  	%r1039, %r1039, %r783;
$L__BB0_62:
	and.b32  	%r785, %r712, 1024;
	setp.eq.s32 	%p34, %r785, 0;
	@%p34 bra 	$L__BB0_64;
	ld.global.u32 	%r786, [%rd8+200];
	xor.b32  	%r1043, %r1043, %r786;
	ld.global.u32 	%r787, [%rd8+204];
	xor.b32  	%r1042, %r1042, %r787;
	ld.global.u32 	%r788, [%rd8+208];
	xor.b32  	%r1041, %r1041, %r788;
	ld.global.u32 	%r789, [%rd8+212];
	xor.b32  	%r1040, %r1040, %r789;
	ld.global.u32 	%r790, [%rd8+216];
	xor.b32  	%r1039, %r1039, %r790;
$L__BB0_64:
	and.b32  	%r792, %r712, 2048;
	setp.eq.s32 	%p35, %r792, 0;
	@%p35 bra 	$L__BB0_66;
	ld.global.u32 	%r793, [%rd8+220];
	xor.b32  	%r1043, %r1043, %r793;
	ld.global.u32 	%r794, [%rd8+224];
	xor.b32  	%r1042, %r1042, %r794;
	ld.global.u32 	%r795, [%rd8+228];
	xor.b32  	%r1041, %r1041, %r795;
	ld.global.u32 	%r796, [%rd8+232];
	xor.b32  	%r1040, %r1040, %r796;
	ld.global.u32 	%r797, [%rd8+236];
	xor.b32  	%r1039, %r1039, %r797;
$L__BB0_66:
	and.b32  	%r799, %r712, 4096;
	setp.eq.s32 	%p36, %r799, 0;
	@%p36 bra 	$L__BB0_68;
	ld.global.u32 	%r800, [%rd8+240];
	xor.b32  	%r1043, %r1043, %r800;
	ld.global.u32 	%r801, [%rd8+244];
	xor.b32  	%r1042, %r1042, %r801;
	ld.global.u32 	%r802, [%rd8+248];
	xor.b32  	%r1041, %r1041, %r802;
	ld.global.u32 	%r803, [%rd8+252];
	xor.b32  	%r1040, %r1040, %r803;
	ld.global.u32 	%r804, [%rd8+256];
	xor.b32  	%r1039, %r1039, %r804;
$L__BB0_68:
	and.b32  	%r806, %r712, 8192;
	setp.eq.s32 	%p37, %r806, 0;
	@%p37 bra 	$L__BB0_70;
	ld.global.u32 	%r807, [%rd8+260];
	xor.b32  	%r1043, %r1043, %r807;
	ld.global.u32 	%r808, [%rd8+264];
	xor.b32  	%r1042, %r1042, %r808;
	ld.global.u32 	%r809, [%rd8+268];
	xor.b32  	%r1041, %r1041, %r809;
	ld.global.u32 	%r810, [%rd8+272];
	xor.b32  	%r1040, %r1040, %r810;
	ld.global.u32 	%r811, [%rd8+276];
	xor.b32  	%r1039, %r1039, %r811;
$L__BB0_70:
	and.b32  	%r813, %r712, 16384;
	setp.eq.s32 	%p38, %r813, 0;
	@%p38 bra 	$L__BB0_72;
	ld.global.u32 	%r814, [%rd8+280];
	xor.b32  	%r1043, %r1043, %r814;
	ld.global.u32 	%r815, [%rd8+284];
	xor.b32  	%r1042, %r1042, %r815;
	ld.global.u32 	%r816, [%rd8+288];
	xor.b32  	%r1041, %r1041, %r816;
	ld.global.u32 	%r817, [%rd8+292];
	xor.b32  	%r1040, %r1040, %r817;
	ld.global.u32 	%r818, [%rd8+296];
	xor.b32  	%r1039, %r1039, %r818;
$L__BB0_72:
	and.b32  	%r820, %r712, 32768;
	setp.eq.s32 	%p39, %r820, 0;
	@%p39 bra 	$L__BB0_74;
	ld.global.u32 	%r821, [%rd8+300];
	xor.b32  	%r1043, %r1043, %r821;
	ld.global.u32 	%r822, [%rd8+304];
	xor.b32  	%r1042, %r1042, %r822;
	ld.global.u32 	%r823, [%rd8+308];
	xor.b32  	%r1041, %r1041, %r823;
	ld.global.u32 	%r824, [%rd8+312];
	xor.b32  	%r1040, %r1040, %r824;
	ld.global.u32 	%r825, [%rd8+316];
	xor.b32  	%r1039, %r1039, %r825;
$L__BB0_74:
	add.s32 	%r1130, %r1130, 16;
	setp.ne.s32 	%p40, %r1130, 32;
	@%p40 bra 	$L__BB0_42;
	mad.lo.s32 	%r826, %r1124, -31, %r197;
	add.s32 	%r1124, %r826, 1;
	setp.ne.s32 	%p41, %r1124, 5;
	@%p41 bra 	$L__BB0_41;
	st.local.u32 	[%rd2+4], %r1043;
	st.local.v2.u32 	[%rd2+8], {%r1042, %r1041};
	st.local.v2.u32 	[%rd2+16], {%r1040, %r1039};
	setp.ne.s64 	%p42, %rd5, 3;
	@%p42 bra 	$L__BB0_114;
	mov.b32 	%r1039, 0;
	mov.u32 	%r1040, %r1039;
	mov.u32 	%r1041, %r1039;
	mov.u32 	%r1042, %r1039;
	mov.u32 	%r1043, %r1039;
	mov.u32 	%r1216, %r1039;
$L__BB0_78:
	mul.wide.u32 	%rd77, %r1216, 4;
	add.s64 	%rd78, %rd2, %rd77;
	ld.local.u32 	%r372, [%rd78+4];
	shl.b32 	%r373, %r1216, 5;
	mov.b32 	%r1222, 0;
$L__BB0_79:
	.pragma "nounroll";
	shr.u32 	%r829, %r372, %r1222;
	and.b32  	%r830, %r829, 1;
	setp.eq.b32 	%p43, %r830, 1;
	not.pred 	%p44, %p43;
	add.s32 	%r831, %r373, %r1222;
	mul.lo.s32 	%r832, %r831, 5;
	mul.wide.u32 	%rd79, %r832, 4;
	add.s64 	%rd9, %rd6, %rd79;
	@%p44 bra 	$L__BB0_81;
	ld.global.u32 	%r833, [%rd9];
	xor.b32  	%r1043, %r1043, %r833;
	ld.global.u32 	%r834, [%rd9+4];
	xor.b32  	%r1042, %r1042, %r834;
	ld.global.u32 	%r835, [%rd9+8];
	xor.b32  	%r1041, %r1041, %r835;
	ld.global.u32 	%r836, [%rd9+12];
	xor.b32  	%r1040, %r1040, %r836;
	ld.global.u32 	%r837, [%rd9+16];
	xor.b32  	%r1039, %r1039, %r837;
$L__BB0_81:
	and.b32  	%r839, %r829, 2;
	setp.eq.s32 	%p45, %r839, 0;
	@%p45 bra 	$L__BB0_83;
	ld.global.u32 	%r840, [%rd9+20];
	xor.b32  	%r1043, %r1043, %r840;
	ld.global.u32 	%r841, [%rd9+24];
	xor.b32  	%r1042, %r1042, %r841;
	ld.global.u32 	%r842, [%rd9+28];
	xor.b32  	%r1041, %r1041, %r842;
	ld.global.u32 	%r843, [%rd9+32];
	xor.b32  	%r1040, %r1040, %r843;
	ld.global.u32 	%r844, [%rd9+36];
	xor.b32  	%r1039, %r1039, %r844;
$L__BB0_83:
	and.b32  	%r846, %r829, 4;
	setp.eq.s32 	%p46, %r846, 0;
	@%p46 bra 	$L__BB0_85;
	ld.global.u32 	%r847, [%rd9+40];
	xor.b32  	%r1043, %r1043, %r847;
	ld.global.u32 	%r848, [%rd9+44];
	xor.b32  	%r1042, %r1042, %r848;
	ld.global.u32 	%r849, [%rd9+48];
	xor.b32  	%r1041, %r1041, %r849;
	ld.global.u32 	%r850, [%rd9+52];
	xor.b32  	%r1040, %r1040, %r850;
	ld.global.u32 	%r851, [%rd9+56];
	xor.b32  	%r1039, %r1039, %r851;
$L__BB0_85:
	and.b32  	%r853, %r829, 8;
	setp.eq.s32 	%p47, %r853, 0;
	@%p47 bra 	$L__BB0_87;
	ld.global.u32 	%r854, [%rd9+60];
	xor.b32  	%r1043, %r1043, %r854;
	ld.global.u32 	%r855, [%rd9+64];
	xor.b32  	%r1042, %r1042, %r855;
	ld.global.u32 	%r856, [%rd9+68];
	xor.b32  	%r1041, %r1041, %r856;
	ld.global.u32 	%r857, [%rd9+72];
	xor.b32  	%r1040, %r1040, %r857;
	ld.global.u32 	%r858, [%rd9+76];
	xor.b32  	%r1039, %r1039, %r858;
$L__BB0_87:
	and.b32  	%r860, %r829, 16;
	setp.eq.s32 	%p48, %r860, 0;
	@%p48 bra 	$L__BB0_89;
	ld.global.u32 	%r861, [%rd9+80];
	xor.b32  	%r1043, %r1043, %r861;
	ld.global.u32 	%r862, [%rd9+84];
	xor.b32  	%r1042, %r1042, %r862;
	ld.global.u32 	%r863, [%rd9+88];
	xor.b32  	%r1041, %r1041, %r863;
	ld.global.u32 	%r864, [%rd9+92];
	xor.b32  	%r1040, %r1040, %r864;
	ld.global.u32 	%r865, [%rd9+96];
	xor.b32  	%r1039, %r1039, %r865;
$L__BB0_89:
	and.b32  	%r867, %r829, 32;
	setp.eq.s32 	%p49, %r867, 0;
	@%p49 bra 	$L__BB0_91;
	ld.global.u32 	%r868, [%rd9+100];
	xor.b32  	%r1043, %r1043, %r868;
	ld.global.u32 	%r869, [%rd9+104];
	xor.b32  	%r1042, %r1042, %r869;
	ld.global.u32 	%r870, [%rd9+108];
	xor.b32  	%r1041, %r1041, %r870;
	ld.global.u32 	%r871, [%rd9+112];
	xor.b32  	%r1040, %r1040, %r871;
	ld.global.u32 	%r872, [%rd9+116];
	xor.b32  	%r1039, %r1039, %r872;
$L__BB0_91:
	and.b32  	%r874, %r829, 64;
	setp.eq.s32 	%p50, %r874, 0;
	@%p50 bra 	$L__BB0_93;
	ld.global.u32 	%r875, [%rd9+120];
	xor.b32  	%r1043, %r1043, %r875;
	ld.global.u32 	%r876, [%rd9+124];
	xor.b32  	%r1042, %r1042, %r876;
	ld.global.u32 	%r877, [%rd9+128];
	xor.b32  	%r1041, %r1041, %r877;
	ld.global.u32 	%r878, [%rd9+132];
	xor.b32  	%r1040, %r1040, %r878;
	ld.global.u32 	%r879, [%rd9+136];
	xor.b32  	%r1039, %r1039, %r879;
$L__BB0_93:
	and.b32  	%r881, %r829, 128;
	setp.eq.s32 	%p51, %r881, 0;
	@%p51 bra 	$L__BB0_95;
	ld.global.u32 	%r882, [%rd9+140];
	xor.b32  	%r1043, %r1043, %r882;
	ld.global.u32 	%r883, [%rd9+144];
	xor.b32  	%r1042, %r1042, %r883;
	ld.global.u32 	%r884, [%rd9+148];
	xor.b32  	%r1041, %r1041, %r884;
	ld.global.u32 	%r885, [%rd9+152];
	xor.b32  	%r1040, %r1040, %r885;
	ld.global.u32 	%r886, [%rd9+156];
	xor.b32  	%r1039, %r1039, %r886;
$L__BB0_95:
	and.b32  	%r888, %r829, 256;
	setp.eq.s32 	%p52, %r888, 0;
	@%p52 bra 	$L__BB0_97;
	ld.global.u32 	%r889, [%rd9+160];
	xor.b32  	%r1043, %r1043, %r889;
	ld.global.u32 	%r890, [%rd9+164];
	xor.b32  	%r1042, %r1042, %r890;
	ld.global.u32 	%r891, [%rd9+168];
	xor.b32  	%r1041, %r1041, %r891;
	ld.global.u32 	%r892, [%rd9+172];
	xor.b32  	%r1040, %r1040, %r892;
	ld.global.u32 	%r893, [%rd9+176];
	xor.b32  	%r1039, %r1039, %r893;
$L__BB0_97:
	and.b32  	%r895, %r829, 512;
	setp.eq.s32 	%p53, %r895, 0;
	@%p53 bra 	$L__BB0_99;
	ld.global.u32 	%r896, [%rd9+180];
	xor.b32  	%r1043, %r1043, %r896;
	ld.global.u32 	%r897, [%rd9+184];
	xor.b32  	%r1042, %r1042, %r897;
	ld.global.u32 	%r898, [%rd9+188];
	xor.b32  	%r1041, %r1041, %r898;
	ld.global.u32 	%r899, [%rd9+192];
	xor.b32  	%r1040, %r1040, %r899;
	ld.global.u32 	%r900, [%rd9+196];
	xor.b32  	%r1039, %r1039, %r900;
$L__BB0_99:
	and.b32  	%r902, %r829, 1024;
	setp.eq.s32 	%p54, %r902, 0;
	@%p54 bra 	$L__BB0_101;
	ld.global.u32 	%r903, [%rd9+200];
	xor.b32  	%r1043, %r1043, %r903;
	ld.global.u32 	%r904, [%rd9+204];
	xor.b32  	%r1042, %r1042, %r904;
	ld.global.u32 	%r905, [%rd9+208];
	xor.b32  	%r1041, %r1041, %r905;
	ld.global.u32 	%r906, [%rd9+212];
	xor.b32  	%r1040, %r1040, %r906;
	ld.global.u32 	%r907, [%rd9+216];
	xor.b32  	%r1039, %r1039, %r907;
$L__BB0_101:
	and.b32  	%r909, %r829, 2048;
	setp.eq.s32 	%p55, %r909, 0;
	@%p55 bra 	$L__BB0_103;
	ld.global.u32 	%r910, [%rd9+220];
	xor.b32  	%r1043, %r1043, %r910;
	ld.global.u32 	%r911, [%rd9+224];
	xor.b32  	%r1042, %r1042, %r911;
	ld.global.u32 	%r912, [%rd9+228];
	xor.b32  	%r1041, %r1041, %r912;
	ld.global.u32 	%r913, [%rd9+232];
	xor.b32  	%r1040, %r1040, %r913;
	ld.global.u32 	%r914, [%rd9+236];
	xor.b32  	%r1039, %r1039, %r914;
$L__BB0_103:
	and.b32  	%r916, %r829, 4096;
	setp.eq.s32 	%p56, %r916, 0;
	@%p56 bra 	$L__BB0_105;
	ld.global.u32 	%r917, [%rd9+240];
	xor.b32  	%r1043, %r1043, %r917;
	ld.global.u32 	%r918, [%rd9+244];
	xor.b32  	%r1042, %r1042, %r918;
	ld.global.u32 	%r919, [%rd9+248];
	xor.b32  	%r1041, %r1041, %r919;
	ld.global.u32 	%r920, [%rd9+252];
	xor.b32  	%r1040, %r1040, %r920;
	ld.global.u32 	%r921, [%rd9+256];
	xor.b32  	%r1039, %r1039, %r921;
$L__BB0_105:
	and.b32  	%r923, %r829, 8192;
	setp.eq.s32 	%p57, %r923, 0;
	@%p57 bra 	$L__BB0_107;
	ld.global.u32 	%r924, [%rd9+260];
	xor.b32  	%r1043, %r1043, %r924;
	ld.global.u32 	%r925, [%rd9+264];
	xor.b32  	%r1042, %r1042, %r925;
	ld.global.u32 	%r926, [%rd9+268];
	xor.b32  	%r1041, %r1041, %r926;
	ld.global.u32 	%r927, [%rd9+272];
	xor.b32  	%r1040, %r1040, %r927;
	ld.global.u32 	%r928, [%rd9+276];
	xor.b32  	%r1039, %r1039, %r928;
$L__BB0_107:
	and.b32  	%r930, %r829, 16384;
	setp.eq.s32 	%p58, %r930, 0;
	@%p58 bra 	$L__BB0_109;
	ld.global.u32 	%r931, [%rd9+280];
	xor.b32  	%r1043, %r1043, %r931;
	ld.global.u32 	%r932, [%rd9+284];
	xor.b32  	%r1042, %r1042, %r932;
	ld.global.u32 	%r933, [%rd9+288];
	xor.b32  	%r1041, %r1041, %r933;
	ld.global.u32 	%r934, [%rd9+292];
	xor.b32  	%r1040, %r1040, %r934;
	ld.global.u32 	%r935, [%rd9+296];
	xor.b32  	%r1039, %r1039, %r935;
$L__BB0_109:
	and.b32  	%r937, %r829, 32768;
	setp.eq.s32 	%p59, %r937, 0;
	@%p59 bra 	$L__BB0_111;
	ld.global.u32 	%r938, [%rd9+300];
	xor.b32  	%r1043, %r1043, %r938;
	ld.global.u32 	%r939, [%rd9+304];
	xor.b32  	%r1042, %r1042, %r939;
	ld.global.u32 	%r940, [%rd9+308];
	xor.b32  	%r1041, %r1041, %r940;
	ld.global.u32 	%r941, [%rd9+312];
	xor.b32  	%r1040, %r1040, %r941;
	ld.global.u32 	%r942, [%rd9+316];
	xor.b32  	%r1039, %r1039, %r942;
$L__BB0_111:
	add.s32 	%r1222, %r1222, 16;
	setp.ne.s32 	%p60, %r1222, 32;
	@%p60 bra 	$L__BB0_79;
	mad.lo.s32 	%r943, %r1216, -31, %r373;
	add.s32 	%r1216, %r943, 1;
	setp.ne.s32 	%p61, %r1216, 5;
	@%p61 bra 	$L__BB0_78;
	st.local.u32 	[%rd2+4], %r1043;
	st.local.v2.u32 	[%rd2+8], {%r1042, %r1041};
	st.local.v2.u32 	[%rd2+16], {%r1040, %r1039};
$L__BB0_114:
	shr.u64 	%rd104, %rd4, 2;
	add.s32 	%r1026, %r1026, 1;
	setp.gt.u64 	%p62, %rd4, 3;
	@%p62 bra 	$L__BB0_2;
$L__BB0_115:
	shr.u32 	%r944, %r1043, 2;
	xor.b32  	%r945, %r944, %r1043;
	shl.b32 	%r946, %r1039, 4;
	shl.b32 	%r947, %r945, 1;
	xor.b32  	%r948, %r947, %r946;
	xor.b32  	%r949, %r948, %r945;
	xor.b32  	%r1315, %r949, %r1039;
	add.s32 	%r554, %r2, 362437;
	shr.u32 	%r950, %r1042, 2;
	xor.b32  	%r951, %r950, %r1042;
	shl.b32 	%r952, %r1315, 4;
	shl.b32 	%r953, %r951, 1;
	xor.b32  	%r954, %r953, %r952;
	xor.b32  	%r955, %r954, %r951;
	xor.b32  	%r1314, %r955, %r1315;
	add.s32 	%r1313, %r2, 724874;
	mul.hi.s32 	%r956, %r1, 1374389535;
	shr.u32 	%r957, %r956, 31;
	shr.s32 	%r958, %r956, 5;
	add.s32 	%r959, %r958, %r957;
	mul.lo.s32 	%r960, %r959, 100;
	sub.s32 	%r557, %r1, %r960;
	ld.global.u32 	%r961, [%rd1];
	setp.ne.s32 	%p63, %r961, 0;
	mul.lo.s32 	%r558, %r1, 10;
	@%p63 bra 	$L__BB0_157;
	add.s32 	%r963, %r1314, %r1313;
	mul.hi.u32 	%r964, %r963, 274877907;
	shr.u32 	%r965, %r964, 6;
	mul.lo.s32 	%r966, %r965, 1000;
	sub.s32 	%r967, %r963, %r966;
	add.s32 	%r968, %r967, 1;
	cvt.u64.u32 	%rd105, %r968;
	add.s32 	%r969, %r1315, %r554;
	cvt.u64.u32 	%rd80, %r969;
	add.s64 	%rd106, %rd80, 1000000000000;
	add.s32 	%r970, %r557, 1;
	and.b32  	%r559, %r970, 3;
	and.b32  	%r971, %r970, 2147483644;
	neg.s32 	%r560, %r971;
	add.s32 	%r561, %r558, 10000;
	mov.b32 	%r1319, 0;
	mov.u64 	%rd116, %rd106;
$L__BB0_117:
	setp.lt.s32 	%p64, %r557, 0;
	@%p64 bra 	$L__BB0_144;
	setp.lt.u32 	%p65, %r557, 3;
	mov.u32 	%r1320, %r560;
	@%p65 bra 	$L__BB0_132;
$L__BB0_119:
	mad.lo.s64 	%rd17, %rd116, %rd116, %rd105;
	or.b64  	%rd82, %rd17, %rd62;
	and.b64  	%rd83, %rd82, -4294967296;
	setp.ne.s64 	%p66, %rd83, 0;
	@%p66 bra 	$L__BB0_121;
	cvt.u32.u64 	%r972, %rd62;
	cvt.u32.u64 	%r973, %rd17;
	rem.u32 	%r974, %r973, %r972;
	cvt.u64.u32 	%rd109, %r974;
	bra.uni 	$L__BB0_122;
$L__BB0_121:
	rem.u64 	%rd109, %rd17, %rd62;
$L__BB0_122:
	mad.lo.s64 	%rd21, %rd109, %rd109, %rd105;
	or.b64  	%rd84, %rd21, %rd62;
	and.b64  	%rd85, %rd84, -4294967296;
	setp.ne.s64 	%p67, %rd85, 0;
	@%p67 bra 	$L__BB0_124;
	cvt.u32.u64 	%r975, %rd62;
	cvt.u32.u64 	%r976, %rd21;
	rem.u32 	%r977, %r976, %r975;
	cvt.u64.u32 	%rd110, %r977;
	bra.uni 	$L__BB0_125;
$L__BB0_124:
	rem.u64 	%rd110, %rd21, %rd62;
$L__BB0_125:
	mad.lo.s64 	%rd25, %rd110, %rd110, %rd105;
	or.b64  	%rd86, %rd25, %rd62;
	and.b64  	%rd87, %rd86, -4294967296;
	setp.ne.s64 	%p68, %rd87, 0;
	@%p68 bra 	$L__BB0_127;
	cvt.u32.u64 	%r978, %rd62;
	cvt.u32.u64 	%r979, %rd25;
	rem.u32 	%r980, %r979, %r978;
	cvt.u64.u32 	%rd111, %r980;
	bra.uni 	$L__BB0_128;
$L__BB0_127:
	rem.u64 	%rd111, %rd25, %rd62;
$L__BB0_128:
	mad.lo.s64 	%rd29, %rd111, %rd111, %rd105;
	or.b64  	%rd88, %rd29, %rd62;
	and.b64  	%rd89, %rd88, -4294967296;
	setp.ne.s64 	%p69, %rd89, 0;
	@%p69 bra 	$L__BB0_130;
	cvt.u32.u64 	%r981, %rd62;
	cvt.u32.u64 	%r982, %rd29;
	rem.u32 	%r983, %r982, %r981;
	cvt.u64.u32 	%rd116, %r983;
	bra.uni 	$L__BB0_131;
$L__BB0_130:
	rem.u64 	%rd116, %rd29, %rd62;
$L__BB0_131:
	add.s32 	%r1320, %r1320, 4;
	setp.ne.s32 	%p70, %r1320, 0;
	@%p70 bra 	$L__BB0_119;
$L__BB0_132:
	setp.eq.s32 	%p71, %r559, 0;
	@%p71 bra 	$L__BB0_144;
	mad.lo.s64 	%rd35, %rd116, %rd116, %rd105;
	or.b64  	%rd90, %rd35, %rd62;
	and.b64  	%rd91, %rd90, -4294967296;
	setp.ne.s64 	%p72, %rd91, 0;
	@%p72 bra 	$L__BB0_135;
	cvt.u32.u64 	%r984, %rd62;
	cvt.u32.u64 	%r985, %rd35;
	rem.u32 	%r986, %r985, %r984;
	cvt.u64.u32 	%rd116, %r986;
	bra.uni 	$L__BB0_136;
$L__BB0_135:
	rem.u64 	%rd116, %rd35, %rd62;
$L__BB0_136:
	setp.eq.s32 	%p73, %r559, 1;
	@%p73 bra 	$L__BB0_144;
	mad.lo.s64 	%rd39, %rd116, %rd116, %rd105;
	or.b64  	%rd92, %rd39, %rd62;
	and.b64  	%rd93, %rd92, -4294967296;
	setp.ne.s64 	%p74, %rd93, 0;
	@%p74 bra 	$L__BB0_139;
	cvt.u32.u64 	%r987, %rd62;
	cvt.u32.u64 	%r988, %rd39;
	rem.u32 	%r989, %r988, %r987;
	cvt.u64.u32 	%rd116, %r989;
	bra.uni 	$L__BB0_140;
$L__BB0_139:
	rem.u64 	%rd116, %rd39, %rd62;
$L__BB0_140:
	setp.eq.s32 	%p75, %r559, 2;
	@%p75 bra 	$L__BB0_144;
	mad.lo.s64 	%rd43, %rd116, %rd116, %rd105;
	or.b64  	%rd94, %rd43, %rd62;
	and.b64  	%rd95, %rd94, -4294967296;
	setp.ne.s64 	%p76, %rd95, 0;
	@%p76 bra 	$L__BB0_143;
	cvt.u32.u64 	%r990, %rd62;
	cvt.u32.u64 	%r991, %rd43;
	rem.u32 	%r992, %r991, %r990;
	cvt.u64.u32 	%rd116, %r992;
	bra.uni 	$L__BB0_144;
$L__BB0_143:
	rem.u64 	%rd116, %rd43, %rd62;
$L__BB0_144:
	mad.lo.s64 	%rd47, %rd106, %rd106, %rd105;
	or.b64  	%rd96, %rd47, %rd62;
	and.b64  	%rd97, %rd96, -4294967296;
	setp.ne.s64 	%p77, %rd97, 0;
	@%p77 bra 	$L__BB0_146;
	cvt.u32.u64 	%r993, %rd62;
	cvt.u32.u64 	%r994, %rd47;
	rem.u32 	%r995, %r994, %r993;
	cvt.u64.u32 	%rd106, %r995;
	bra.uni 	$L__BB0_147;
$L__BB0_146:
	rem.u64 	%rd106, %rd47, %rd62;
$L__BB0_147:
	min.u64 	%rd98, %rd116, %rd106;
	max.u64 	%rd99, %rd116, %rd106;
	sub.s64 	%rd119, %rd99, %rd98;
	mov.u64 	%rd118, %rd62;
$L__BB0_148:
	mov.u64 	%rd52, %rd118;
	or.b64  	%rd100, %rd119, %rd52;
	and.b64  	%rd101, %rd100, -4294967296;
	setp.ne.s64 	%p78, %rd101, 0;
	@%p78 bra 	$L__BB0_150;
	cvt.u32.u64 	%r996, %rd52;
	cvt.u32.u64 	%r997, %rd119;
	rem.u32 	%r998, %r997, %r996;
	cvt.u64.u32 	%rd118, %r998;
	bra.uni 	$L__BB0_151;
$L__BB0_150:
	rem.u64 	%rd118, %rd119, %rd52;
$L__BB0_151:
	setp.ne.s64 	%p79, %rd118, 0;
	mov.u64 	%rd119, %rd52;
	@%p79 bra 	$L__BB0_148;
	setp.gt.u64 	%p80, %rd52, 1;
	setp.lt.u64 	%p81, %rd52, %rd62;
	and.pred  	%p82, %p80, %p81;
	@%p82 bra 	$L__BB0_156;
	rem.s32 	%r999, %r1319, %r561;
	setp.ne.s32 	%p83, %r999, 0;
	@%p83 bra 	$L__BB0_155;
	shr.u32 	%r1000, %r1041, 2;
	xor.b32  	%r1001, %r1000, %r1041;
	shl.b32 	%r1002, %r1314, 4;
	shl.b32 	%r1003, %r1001, 1;
	xor.b32  	%r1004, %r1003, %r1002;
	xor.b32  	%r1005, %r1004, %r1001;
	xor.b32  	%r1328, %r1005, %r1314;
	add.s32 	%r1006, %r1313, %r1328;
	add.s32 	%r1007, %r1006, 362437;
	mul.hi.u32 	%r1008, %r1007, -776530087;
	shr.u32 	%r1009, %r1008, 13;
	mul.lo.s32 	%r1010, %r1009, 10000;
	sub.s32 	%r1011, %r1007, %r1010;
	add.s32 	%r1012, %r1011, 1;
	cvt.u64.u32 	%rd105, %r1012;
	shr.u32 	%r1013, %r1040, 2;
	xor.b32  	%r1014, %r1013, %r1040;
	shl.b32 	%r1015, %r1328, 4;
	shl.b32 	%r1016, %r1014, 1;
	xor.b32  	%r1017, %r1016, %r1015;
	xor.b32  	%r1018, %r1017, %r1014;
	xor.b32  	%r1327, %r1018, %r1328;
	add.s32 	%r1313, %r1313, 724874;
	add.s32 	%r1019, %r1327, %r1313;
	cvt.u64.u32 	%rd102, %r1019;
	add.s64 	%rd116, %rd102, 1000000000000;
	mov.u32 	%r1329, %r1314;
	mov.u32 	%r1040, %r1315;
	mov.u32 	%r1041, %r1039;
	mov.u64 	%rd106, %rd116;
	mov.u32 	%r1314, %r1327;
	mov.u32 	%r1315, %r1328;
	mov.u32 	%r1039, %r1329;
$L__BB0_155:
	add.s32 	%r1319, %r1319, 1;
	setp.eq.s32 	%p84, %r1319, 10000000;
	@%p84 bra 	$L__BB0_157;
	bra.uni 	$L__BB0_117;
$L__BB0_156:
	cvta.to.global.u64 	%rd103, %rd63;
	st.global.u64 	[%rd103], %rd52;
	atom.global.exch.b32 	%r1020, [%rd1], 1;
$L__BB0_157:
	ret;

}


// ===== COMPILED SASS (sm_100) =====

	.target	sm_100

	.elftype	@"ET_EXEC"


//--------------------- .note.nv.tkinfo           --------------------------
	.section	.note.nv.tkinfo,"",@"SHT_NOTE"
	.sectionflags	@"SHF_NOTE_NV_TKINFO"
	.tkinfo
        /*0018*/ 	.word	0x00000002
        /*0030*/ 	.string	""
        /*0030*/ 	.string	"ptxas"
        /*0030*/ 	.string	"Cuda compilation tools, release 13.0, V13.0.88"
        /*0030*/ 	.string	"Build cuda_13.0.r13.0/compiler.36424714_0"
        /*0030*/ 	.string	"-arch sm_100 -m 64 "



//--------------------- .note.nv.cuinfo           --------------------------
	.section	.note.nv.cuinfo,"",@"SHT_NOTE"
	.sectionflags	@"SHF_NOTE_NV_CUINFO"
        /*0018*/ 	.short	0x0002
        /*001a*/ 	.short	0x0064
        /*001c*/ 	.short	0x0082
	.zero		2


//--------------------- .nv.info                  --------------------------
	.section	.nv.info,"",@"SHT_CUDA_INFO"
	.align	4


	//----- nvinfo : EIATTR_REGCOUNT
	.align		4
        /*0000*/ 	.byte	0x04, 0x2f
        /*0002*/ 	.short	(.L_10 - .L_9)
	.align		4
.L_9:
        /*0004*/ 	.word	index@(_Z19pollards_rho_guidedyPyPi)
        /*0008*/ 	.word	0x00000020


	//----- nvinfo : EIATTR_FRAME_SIZE
	.align		4
.L_10:
        /*000c*/ 	.byte	0x04, 0x11
        /*000e*/ 	.short	(.L_12 - .L_11)
	.align		4
.L_11:
        /*0010*/ 	.word	index@($__internal_0_$__cuda_sm20_rem_u64)
        /*0014*/ 	.word	0x00000030


	//----- nvinfo : EIATTR_FRAME_SIZE
	.align		4
.L_12:
        /*0018*/ 	.byte	0x04, 0x11
        /*001a*/ 	.short	(.L_14 - .L_13)
	.align		4
.L_13:
        /*001c*/ 	.word	index@(_Z19pollards_rho_guidedyPyPi)
        /*0020*/ 	.word	0x00000030


	//----- nvinfo : EIATTR_MIN_STACK_SIZE
	.align		4
.L_14:
        /*0024*/ 	.byte	0x04, 0x12
        /*0026*/ 	.short	(.L_16 - .L_15)
	.align		4
.L_15:
        /*0028*/ 	.word	index@(_Z19pollards_rho_guidedyPyPi)
        /*002c*/ 	.word	0x00000030
.L_16:


//--------------------- .nv.compat                --------------------------
	.section	.nv.compat,"",@"SHT_CUDA_COMPAT_INFO"
	.align	4
        /*0000*/ 	.byte	0x02, 0x09, 0x00, 0x00, 0x02, 0x02, 0x01, 0x00, 0x02, 0x05, 0x05, 0x00, 0x03, 0x07, 0x01, 0x01
        /*0010*/ 	.byte	0x02, 0x03, 0x00, 0x00, 0x02, 0x06, 0x01, 0x00, 0x04, 0x0b, 0x08, 0x00, 0x09, 0x00, 0x00, 0x00
        /*0020*/ 	.byte	0x00, 0x00, 0x00, 0x00


//--------------------- .nv.info._Z19pollards_rho_guidedyPyPi --------------------------
	.section	.nv.info._Z19pollards_rho_guidedyPyPi,"",@"SHT_CUDA_INFO"
	.sectionflags	@""
	.align	4


	//----- nvinfo : EIATTR_CUDA_API_VERSION
	.align		4
        /*0000*/ 	.byte	0x04, 0x37
        /*0002*/ 	.short	(.L_18 - .L_17)
.L_17:
        /*0004*/ 	.word	0x00000082


	//----- nvinfo : EIATTR_KPARAM_INFO
	.align		4
.L_18:
        /*0008*/ 	.byte	0x04, 0x17
        /*000a*/ 	.short	(.L_20 - .L_19)
.L_19:
        /*000c*/ 	.word	0x00000000
        /*0010*/ 	.short	0x0002
        /*0012*/ 	.short	0x0010
        /*0014*/ 	.byte	0x00, 0xf5, 0x21, 0x00


	//----- nvinfo : EIATTR_KPARAM_INFO
	.align		4
.L_20:
        /*0018*/ 	.byte	0x04, 0x17
        /*001a*/ 	.short	(.L_22 - .L_21)
.L_21:
        /*001c*/ 	.word	0x00000000
        /*0020*/ 	.short	0x0001
        /*0022*/ 	.short	0x0008
        /*0024*/ 	.byte	0x00, 0xf5, 0x21, 0x00


	//----- nvinfo : EIATTR_KPARAM_INFO
	.align		4
.L_22:
        /*0028*/ 	.byte	0x04, 0x17
        /*002a*/ 	.short	(.L_24 - .L_23)
.L_23:
        /*002c*/ 	.word	0x00000000
        /*0030*/ 	.short	0x0000
        /*0032*/ 	.short	0x0000
        /*0034*/ 	.byte	0x00, 0xf0, 0x21, 0x00


	//----- nvinfo : EIATTR_SPARSE_MMA_MASK
	.align		4
.L_24:
        /*0038*/ 	.byte	0x03, 0x50
        /*003a*/ 	.short	0x0000


	//----- nvinfo : EIATTR_MAXREG_COUNT
	.align		4
        /*003c*/ 	.byte	0x03, 0x1b
        /*003e*/ 	.short	0x00ff


	//----- nvinfo : EIATTR_MERCURY_ISA_VERSION
	.align		4
        /*0040*/ 	.byte	0x03, 0x5f
        /*0042*/ 	.short	0x0101


	//----- nvinfo : EIATTR_VRC_CTA_INIT_COUNT
	.align		4
        /*0044*/ 	.byte	0x02, 0x4a
	.zero		1
	.zero		1


	//----- nvinfo : EIATTR_EXIT_INSTR_OFFSETS
	.align		4
        /*0048*/ 	.byte	0x04, 0x1c
        /*004a*/ 	.short	(.L_26 - .L_25)


	//   ....[0]....
.L_25:
        /*004c*/ 	.word	0x000027c0


	//   ....[1]....
        /*0050*/ 	.word	0x00004430


	//   ....[2]....
        /*0054*/ 	.word	0x000044b0


	//----- nvinfo : EIATTR_CRS_STACK_SIZE
	.align		4
.L_26:
        /*0058*/ 	.byte	0x04, 0x1e
        /*005a*/ 	.short	(.L_28 - .L_27)
.L_27:
        /*005c*/ 	.word	0x00000000


	//----- nvinfo : EIATTR_CBANK_PARAM_SIZE
	.align		4
.L_28:
        /*0060*/ 	.byte	0x03, 0x19
        /*0062*/ 	.short	0x0018


	//----- nvinfo : EIATTR_PARAM_CBANK
	.align		4
        /*0064*/ 	.byte	0x04, 0x0a
        /*0066*/ 	.short	(.L_30 - .L_29)
	.align		4
.L_29:
        /*0068*/ 	.word	index@(.nv.constant0._Z19pollards_rho_guidedyPyPi)
        /*006c*/ 	.short	0x0380
        /*006e*/ 	.short	0x0018


	//----- nvinfo : EIATTR_SW_WAR
	.align		4
.L_30:
        /*0070*/ 	.byte	0x04, 0x36
        /*0072*/ 	.short	(.L_32 - .L_31)
.L_31:
        /*0074*/ 	.word	0x00000008
.L_32:


//--------------------- .nv.callgraph             --------------------------
	.section	.nv.callgraph,"",@"SHT_CUDA_CALLGRAPH"
	.align	4
	.sectionentsize	8
	.align		4
        /*0000*/ 	.word	0x00000000
	.align		4
        /*0004*/ 	.word	0xffffffff
	.align		4
        /*0008*/ 	.word	0x00000000
	.align		4
        /*000c*/ 	.word	0xfffffffe
	.align		4
        /*0010*/ 	.word	0x00000000
	.align		4
        /*0014*/ 	.word	0xfffffffd
	.align		4
        /*0018*/ 	.word	0x00000000
	.align		4
        /*001c*/ 	.word	0xfffffffc


//--------------------- .nv.constant4             --------------------------
	.section	.nv.constant4,"a",@progbits
	.align	8
	.align		8
.nv.constant4:
        /*0000*/ 	.dword	precalc_xorwow_matrix
	.align		8
        /*0008*/ 	.dword	precalc_xorwow_offset_matrix
	.align		8
        /*0010*/ 	.dword	mrg32k3aM1
	.align		8
        /*0018*/ 	.dword	mrg32k3aM2
	.align		8
        /*0020*/ 	.dword	mrg32k3aM1SubSeq
	.align		8
        /*0028*/ 	.dword	mrg32k3aM2SubSeq
	.align		8
        /*0030*/ 	.dword	mrg32k3aM1Seq
	.align		8
        /*0038*/ 	.dword	mrg32k3aM2Seq


//--------------------- .nv.constant3             --------------------------
	.section	.nv.constant3,"a",@progbits
	.align	8
.nv.constant3:
	.type		__cr_lgamma_table,@object
	.size		__cr_lgamma_table,(.L_8 - __cr_lgamma_table)
__cr_lgamma_table:
        /*0000*/ 	.byte	0x00, 0x00, 0x00, 0x00, 0x00, 0x00, 0x00, 0x00, 0x00, 0x00, 0x00, 0x00, 0x00, 0x00, 0x00, 0x00
        /*0010*/ 	.byte	0xef, 0x39, 0xfa, 0xfe, 0x42, 0x2e, 0xe6, 0x3f, 0x02, 0x20, 0x2a, 0xfa, 0x0b, 0xab, 0xfc, 0x3f
        /*0020*/ 	.byte	0xf9, 0x2c, 0x92, 0x7c, 0xa7, 0x6c, 0x09, 0x40, 0xc9, 0x79, 0x44, 0x3c, 0x64, 0x26, 0x13, 0x40
        /*0030*/ 	.byte	0xca, 0x01, 0xcf, 0x3a, 0x27, 0x51, 0x1a, 0x40, 0x30, 0xcc, 0x2d, 0xf3, 0xe1, 0x0c, 0x21, 0x40
        /*0040*/ 	.byte	0x0d, 0xb7, 0xfc, 0x82, 0x8e, 0x35, 0x25, 0x40
.L_8:


//--------------------- .text._Z19pollards_rho_guidedyPyPi --------------------------
	.section	.text._Z19pollards_rho_guidedyPyPi,"ax",@progbits
	.align	128
        .global         _Z19pollards_rho_guidedyPyPi
        .type           _Z19pollards_rho_guidedyPyPi,@function
        .size           _Z19pollards_rho_guidedyPyPi,(.L_x_49 - _Z19pollards_rho_guidedyPyPi)
        .other          _Z19pollards_rho_guidedyPyPi,@"STO_CUDA_ENTRY STV_DEFAULT"
_Z19pollards_rho_guidedyPyPi:
.text._Z19pollards_rho_guidedyPyPi:
[----:B------:R-:W0:Y:S01]  /*0000*/  LDC R1, c[0x0][0x37c] ;  /* 0x0000df00ff017b82 */ /* 0x000e220000000800 */
[----:B------:R-:W1:Y:S07]  /*0010*/  S2R R3, SR_TID.X ;  /* 0x0000000000037919 */ /* 0x000e6e0000002100 */
[----:B------:R-:W1:Y:S01]  /*0020*/  S2UR UR4, SR_CTAID.X ;  /* 0x00000000000479c3 */ /* 0x000e620000002500 */
[----:B0-----:R-:W-:Y:S01]  /*0030*/  VIADD R1, R1, 0xffffffd0 ;  /* 0xffffffd001017836 */ /* 0x001fe20000000000 */
[----:B------:R-:W0:Y:S06]  /*0040*/  LDCU.64 UR6, c[0x0][0x358] ;  /* 0x00006b00ff0677ac */ /* 0x000e2c0008000a00 */
[----:B------:R-:W1:Y:S02]  /*0050*/  LDC R12, c[0x0][0x360] ;  /* 0x0000d800ff0c7b82 */ /* 0x000e640000000800 */
[----:B-1----:R-:W-:Y:S01]  /*0060*/  IMAD R12, R12, UR4, R3 ;  /* 0x000000040c0c7c24 */ /* 0x002fe2000f8e0203 */
[----:B------:R-:W-:-:S03]  /*0070*/  CS2R R2, SR_CLOCKLO ;  /* 0x0000000000027805 */ /* 0x000fc60000015000 */
[----:B------:R-:W-:Y:S01]  /*0080*/  IMAD R5, R12, 0x7a69, RZ ;  /* 0x00007a690c057824 */ /* 0x000fe200078e02ff */
[----:B------:R-:W-:Y:S04]  /*0090*/  BSSY.RECONVERGENT B0, `(.L_x_0) ;  /* 0x0000263000007945 */ /* 0x000fe80003800200 */
[----:B------:R-:W-:-:S04]  /*00a0*/  IADD3 R0, P0, PT, R5, R2, RZ ;  /* 0x0000000205007210 */ /* 0x000fc80007f1e0ff */
[----:B------:R-:W-:Y:S02]  /*00b0*/  LEA.HI.X.SX32 R2, R5, R3, 0x1, P0 ;  /* 0x0000000305027211 */ /* 0x000fe400000f0eff */
[----:B------:R-:W-:Y:S02]  /*00c0*/  LOP3.LUT R0, R0, 0xaad26b49, RZ, 0x3c, !PT ;  /* 0xaad26b4900007812 */ /* 0x000fe400078e3cff */
[----:B------:R-:W-:Y:S02]  /*00d0*/  LOP3.LUT R2, R2, 0xf7dcefdd, RZ, 0x3c, !PT ;  /* 0xf7dcefdd02027812 */ /* 0x000fe400078e3cff */
[----:B------:R-:W-:Y:S01]  /*00e0*/  ISETP.NE.AND P0, PT, R12, RZ, PT ;  /* 0x000000ff0c00720c */ /* 0x000fe20003f05270 */
[----:B------:R-:W-:Y:S02]  /*00f0*/  IMAD R0, R0, 0x4182bed5, RZ ;  /* 0x4182bed500007824 */ /* 0x000fe400078e02ff */
[----:B------:R-:W-:Y:S02]  /*0100*/  IMAD R9, R2, -0x658354e5, RZ ;  /* 0x9a7cab1b02097824 */ /* 0x000fe400078e02ff */
[C---:B------:R-:W-:Y:S01]  /*0110*/  VIADD R7, R0.reuse, 0x75bcd15 ;  /* 0x075bcd1500077836 */ /* 0x040fe20000000000 */
[C---:B------:R-:W-:Y:S01]  /*0120*/  LOP3.LUT R2, R0.reuse, 0x159a55e5, RZ, 0x3c, !PT ;  /* 0x159a55e500027812 */ /* 0x040fe200078e3cff */
[C---:B------:R-:W-:Y:S01]  /*0130*/  IMAD.IADD R13, R0.reuse, 0x1, R9 ;  /* 0x00000001000d7824 */ /* 0x040fe200078e0209 */
[----:B------:R-:W-:Y:S01]  /*0140*/  LOP3.LUT R4, R9, 0x5491333, RZ, 0x3c, !PT ;  /* 0x0549133309047812 */ /* 0x000fe200078e3cff */
[----:B------:R-:W-:-:S02]  /*0150*/  VIADD R5, R0, 0x583f19 ;  /* 0x00583f1900057836 */ /* 0x000fc40000000000 */
[----:B------:R-:W-:Y:S02]  /*0160*/  VIADD R3, R9, 0x1f123bb5 ;  /* 0x1f123bb509037836 */ /* 0x000fe40000000000 */
[----:B------:R-:W-:Y:S01]  /*0170*/  VIADD R6, R13, 0x64f0c9 ;  /* 0x0064f0c90d067836 */ /* 0x000fe20000000000 */
[----:B------:R1:W-:Y:S04]  /*0180*/  STL.64 [R1+0x10], R4 ;  /* 0x0000100401007387 */ /* 0x0003e80000100a00 */
[----:B------:R1:W-:Y:S04]  /*0190*/  STL.64 [R1+0x8], R2 ;  /* 0x0000080201007387 */ /* 0x0003e80000100a00 */
[----:B------:R1:W-:Y:S01]  /*01a0*/  STL.64 [R1], R6 ;  /* 0x0000000601007387 */ /* 0x0003e20000100a00 */
[----:B0-----:R-:W-:Y:S05]  /*01b0*/  @!P0 BRA `(.L_x_1) ;  /* 0x0000002400408947 */ /* 0x001fea0003800000 */
[--C-:B------:R-:W-:Y:S01]  /*01c0*/  SHF.R.S32.HI R15, RZ, 0x1f, R12.reuse ;  /* 0x0000001fff0f7819 */ /* 0x100fe2000001140c */
[----:B-1----:R-:W-:Y:S02]  /*01d0*/  IMAD.MOV.U32 R6, RZ, RZ, R12 ;  /* 0x000000ffff067224 */ /* 0x002fe400078e000c */
[----:B------:R-:W-:-:S07]  /*01e0*/  IMAD.MOV.U32 R0, RZ, RZ, RZ ;  /* 0x000000ffff007224 */ /* 0x000fce00078e00ff */
.L_x_10:
[----:B------:R-:W-:Y:S01]  /*01f0*/  LOP3.LUT R20, R6, 0x3, RZ, 0xc0, !PT ;  /* 0x0000000306147812 */ /* 0x000fe200078ec0ff */
[----:B------:R-:W-:Y:S03]  /*0200*/  BSSY.RECONVERGENT B1, `(.L_x_2) ;  /* 0x0000245000017945 */ /* 0x000fe60003800200 */
[----:B------:R-:W-:-:S04]  /*0210*/  ISETP.NE.U32.AND P0, PT, R20, RZ, PT ;  /* 0x000000ff1400720c */ /* 0x000fc80003f05070 */
[----:B------:R-:W-:-:S13]  /*0220*/  ISETP.NE.AND.EX P0, PT, RZ, RZ, PT, P0 ;  /* 0x000000ffff00720c */ /* 0x000fda0003f05300 */
[----:B012---:R-:W-:Y:S05]  /*0230*/  @!P0 BRA `(.L_x_3) ;  /* 0x0000002400048947 */ /* 0x007fea0003800000 */
[----:B------:R-:W0:Y:S01]  /*0240*/  LDC.64 R8, c[0x4][RZ] ;  /* 0x01000000ff087b82 */ /* 0x000e220000000a00 */
[----:B------:R-:W-:Y:S01]  /*0250*/  IMAD.MOV.U32 R14, RZ, RZ, RZ ;  /* 0x000000ffff0e7224 */ /* 0x000fe200078e00ff */
[----:B------:R-:W-:Y:S02]  /*0260*/  CS2R R4, SRZ ;  /* 0x0000000000047805 */ /* 0x000fe4000001ff00 */
[----:B------:R-:W-:Y:S01]  /*0270*/  CS2R R2, SRZ ;  /* 0x0000000000027805 */ /* 0x000fe2000001ff00 */
[----:B------:R-:W-:Y:S02]  /*0280*/  IMAD.MOV.U32 R7, RZ, RZ, RZ ;  /* 0x000000ffff077224 */ /* 0x000fe400078e00ff */
[----:B0-----:R-:W-:-:S07]  /*0290*/  IMAD.WIDE.U32 R8, R0, 0xc80, R8 ;  /* 0x00000c8000087825 */ /* 0x001fce00078e0008 */
.L_x_5:
[----:B------:R-:W-:-:S06]  /*02a0*/  IMAD R16, R14, 0x4, R1 ;  /* 0x000000040e107824 */ /* 0x000fcc00078e0201 */
[----:B------:R-:W5:Y:S01]  /*02b0*/  LDL R16, [R16+0x4] ;  /* 0x0000040010107983 */ /* 0x000f620000100800 */
[----:B------:R-:W-:Y:S01]  /*02c0*/  IMAD.SHL.U32 R17, R14, 0x20, RZ ;  /* 0x000000200e117824 */ /* 0x000fe200078e00ff */
[----:B------:R-:W-:-:S06]  /*02d0*/  UMOV UR4, URZ ;  /* 0x000000ff00047c82 */ /* 0x000fcc0008000000 */
.L_x_4:
[----:B-----5:R-:W-:Y:S01]  /*02e0*/  SHF.R.U32.HI R23, RZ, UR4, R16 ;  /* 0x00000004ff177c19 */ /* 0x020fe20008011610 */
[----:B------:R-:W-:-:S03]  /*02f0*/  VIADD R10, R17, UR4 ;  /* 0x00000004110a7c36 */ /* 0x000fc60008000000 */
[----:B------:R-:W-:-:S04]  /*0300*/  LOP3.LUT R11, R23, 0x1, RZ, 0xc0, !PT ;  /* 0x00000001170b7812 */ /* 0x000fc800078ec0ff */
[----:B------:R-:W-:Y:S01]  /*0310*/  ISETP.NE.U32.AND P0, PT, R11, 0x1, PT ;  /* 0x000000010b00780c */ /* 0x000fe20003f05070 */
[----:B------:R-:W-:-:S03]  /*0320*/  IMAD R11, R10, 0x5, RZ ;  /* 0x000000050a0b7824 */ /* 0x000fc600078e02ff */
[----:B------:R-:W-:Y:S01]  /*0330*/  R2P PR, R23, 0x7e ;  /* 0x0000007e17007804 */ /* 0x000fe20000000000 */
[----:B------:R-:W-:-:S08]  /*0340*/  IMAD.WIDE.U32 R10, R11, 0x4, R8 ;  /* 0x000000040b0a7825 */ /* 0x000fd000078e0008 */
[----:B------:R-:W2:Y:S04]  /*0350*/  @!P0 LDG.E R18, desc[UR6][R10.64+0x10] ;  /* 0x000010060a128981 */ /* 0x000ea8000c1e1900 */
[----:B------:R-:W3:Y:S04]  /*0360*/  @P1 LDG.E R22, desc[UR6][R10.64+0x24] ;  /* 0x000024060a161981 */ /* 0x000ee8000c1e1900 */
[----:B------:R-:W4:Y:S04]  /*0370*/  @P2 LDG.E R24, desc[UR6][R10.64+0x38] ;  /* 0x000038060a182981 */ /* 0x000f28000c1e1900 */
[----:B------:R-:W4:Y:S04]  /*0380*/  @P3 LDG.E R26, desc[UR6][R10.64+0x4c] ;  /* 0x00004c060a1a3981 */ /* 0x000f28000c1e1900 */
[----:B------:R-:W4:Y:S04]  /*0390*/  @!P0 LDG.E R19, desc[UR6][R10.64+0x4] ;  /* 0x000004060a138981 */ /* 0x000f28000c1e1900 */
[----:B------:R-:W4:Y:S04]  /*03a0*/  @!P0 LDG.E R21, desc[UR6][R10.64+0xc] ;  /* 0x00000c060a158981 */ /* 0x000f28000c1e1900 */
[----:B------:R-:W4:Y:S01]  /*03b0*/  @P3 LDG.E R25, desc[UR6][R10.64+0x40] ;  /* 0x000040060a193981 */ /* 0x000f22000c1e1900 */
[----:B--2---:R-:W-:-:S03]  /*03c0*/  @!P0 LOP3.LUT R5, R5, R18, RZ, 0x3c, !PT ;  /* 0x0000001205058212 */ /* 0x004fc600078e3cff */
[----:B------:R-:W2:Y:S01]  /*03d0*/  @!P0 LDG.E R18, desc[UR6][R10.64] ;  /* 0x000000060a128981 */ /* 0x000ea2000c1e1900 */
[----:B---3--:R-:W-:-:S03]  /*03e0*/  @P1 LOP3.LUT R5, R5, R22, RZ, 0x3c, !PT ;  /* 0x0000001605051212 */ /* 0x008fc600078e3cff */
[----:B------:R-:W3:Y:S01]  /*03f0*/  @!P0 LDG.E R22, desc[UR6][R10.64+0x8] ;  /* 0x000008060a168981 */ /* 0x000ee2000c1e1900 */
[----:B----4-:R-:W-:-:S03]  /*0400*/  @P2 LOP3.LUT R5, R5, R24, RZ, 0x3c, !PT ;  /* 0x0000001805052212 */ /* 0x010fc600078e3cff */
[----:B------:R-:W4:Y:S01]  /*0410*/  @P4 LDG.E R24, desc[UR6][R10.64+0x60] ;  /* 0x000060060a184981 */ /* 0x000f22000c1e1900 */
[----:B------:R-:W-:-:S03]  /*0420*/  @P3 LOP3.LUT R5, R5, R26, RZ, 0x3c, !PT ;  /* 0x0000001a05053212 */ /* 0x000fc600078e3cff */
[----:B------:R-:W4:Y:S01]  /*0430*/  @P5 LDG.E R26, desc[UR6][R10.64+0x74] ;  /* 0x000074060a1a5981 */ /* 0x000f22000c1e1900 */
[----:B------:R-:W-:-:S03]  /*0440*/  @!P0 LOP3.LUT R2, R2, R19, RZ, 0x3c, !PT ;  /* 0x0000001302028212 */ /* 0x000fc600078e3cff */
[----:B------:R-:W4:Y:S01]  /*0450*/  @P1 LDG.E R19, desc[UR6][R10.64+0x18] ;  /* 0x000018060a131981 */ /* 0x000f22000c1e1900 */
[----:B------:R-:W-:-:S03]  /*0460*/  @!P0 LOP3.LUT R4, R4, R21, RZ, 0x3c, !PT ;  /* 0x0000001504048212 */ /* 0x000fc600078e3cff */
[----:B------:R-:W4:Y:S01]  /*0470*/  @P1 LDG.E R21, desc[UR6][R10.64+0x20] ;  /* 0x000020060a151981 */ /* 0x000f22000c1e1900 */
[----:B--2---:R-:W-:-:S03]  /*0480*/  @!P0 LOP3.LUT R7, R7, R18, RZ, 0x3c, !PT ;  /* 0x0000001207078212 */ /* 0x004fc600078e3cff */
[----:B------:R-:W2:Y:S01]  /*0490*/  @P1 LDG.E R18, desc[UR6][R10.64+0x14] ;  /* 0x000014060a121981 */ /* 0x000ea2000c1e1900 */
[----:B---3--:R-:W-:-:S03]  /*04a0*/  @!P0 LOP3.LUT R3, R3, R22, RZ, 0x3c, !PT ;  /* 0x0000001603038212 */ /* 0x008fc600078e3cff */
[----:B------:R-:W3:Y:S01]  /*04b0*/  @P1 LDG.E R22, desc[UR6][R10.64+0x1c] ;  /* 0x00001c060a161981 */ /* 0x000ee2000c1e1900 */
[----:B----4-:R-:W-:-:S03]  /*04c0*/  @P4 LOP3.LUT R5, R5, R24, RZ, 0x3c, !PT ;  /* 0x0000001805054212 */ /* 0x010fc600078e3cff */
[----:B------:R-:W4:Y:S01]  /*04d0*/  @P2 LDG.E R24, desc[UR6][R10.64+0x28] ;  /* 0x000028060a182981 */ /* 0x000f22000c1e1900 */
[----:B------:R-:W-:-:S03]  /*04e0*/  @P1 LOP3.LUT R2, R2, R19, RZ, 0x3c, !PT ;  /* 0x0000001302021212 */ /* 0x000fc600078e3cff */
[----:B------:R-:W4:Y:S01]  /*04f0*/  @P2 LDG.E R19, desc[UR6][R10.64+0x2c] ;  /* 0x00002c060a132981 */ /* 0x000f22000c1e1900 */
[----:B------:R-:W-:-:S03]  /*0500*/  @P1 LOP3.LUT R4, R4, R21, RZ, 0x3c, !PT ;  /* 0x0000001504041212 */ /* 0x000fc600078e3cff */
[----:B------:R-:W4:Y:S01]  /*0510*/  @P2 LDG.E R21, desc[UR6][R10.64+0x34] ;  /* 0x000034060a152981 */ /* 0x000f22000c1e1900 */
[----:B--2---:R-:W-:-:S03]  /*0520*/  @P1 LOP3.LUT R7, R7, R18, RZ, 0x3c, !PT ;  /* 0x0000001207071212 */ /* 0x004fc600078e3cff */
[----:B------:R-:W2:Y:S01]  /*0530*/  @P2 LDG.E R18, desc[UR6][R10.64+0x30] ;  /* 0x000030060a122981 */ /* 0x000ea2000c1e1900 */
[----:B---3--:R-:W-:-:S03]  /*0540*/  @P1 LOP3.LUT R3, R3, R22, RZ, 0x3c, !PT ;  /* 0x0000001603031212 */ /* 0x008fc600078e3cff */
[----:B------:R-:W3:Y:S01]  /*0550*/  @P3 LDG.E R22, desc[UR6][R10.64+0x3c] ;  /* 0x00003c060a163981 */ /* 0x000ee2000c1e1900 */
[----:B----4-:R-:W-:-:S03]  /*0560*/  @P2 LOP3.LUT R7, R7, R24, RZ, 0x3c, !PT ;  /* 0x0000001807072212 */ /* 0x010fc600078e3cff */
[----:B------:R-:W4:Y:S01]  /*0570*/  @P3 LDG.E R24, desc[UR6][R10.64+0x44] ;  /* 0x000044060a183981 */ /* 0x000f22000c1e1900 */
[----:B------:R-:W-:-:S03]  /*0580*/  @P2 LOP3.LUT R2, R2, R19, RZ, 0x3c, !PT ;  /* 0x0000001302022212 */ /* 0x000fc600078e3cff */
[----:B------:R-:W4:Y:S01]  /*0590*/  @P3 LDG.E R19, desc[UR6][R10.64+0x48] ;  /* 0x000048060a133981 */ /* 0x000f22000c1e1900 */
[----:B------:R-:W-:Y:S02]  /*05a0*/  @P2 LOP3.LUT R4, R4, R21, RZ, 0x3c, !PT ;  /* 0x0000001504042212 */ /* 0x000fe400078e3cff */
[----:B------:R-:W-:Y:S01]  /*05b0*/  @P3 LOP3.LUT R2, R2, R25, RZ, 0x3c, !PT ;  /* 0x0000001902023212 */ /* 0x000fe200078e3cff */
[----:B------:R-:W4:Y:S04]  /*05c0*/  @P4 LDG.E R21, desc[UR6][R10.64+0x54] ;  /* 0x000054060a154981 */ /* 0x000f28000c1e1900 */
        /* <DEDUP_REMOVED lines=19> */
[----:B------:R-:W-:Y:S02]  /*0700*/  LOP3.LUT P0, RZ, R23, 0x80, RZ, 0xc0, !PT ;  /* 0x0000008017ff7812 */ /* 0x000fe4000780c0ff */
[----:B------:R-:W-:Y:S02]  /*0710*/  @P5 LOP3.LUT R5, R5, R26, RZ, 0x3c, !PT ;  /* 0x0000001a05055212 */ /* 0x000fe400078e3cff */
[----:B------:R-:W4:Y:S01]  /*0720*/  @P6 LDG.E R26, desc[UR6][R10.64+0x88] ;  /* 0x000088060a1a6981 */ /* 0x000f22000c1e1900 */
[----:B------:R-:W-:-:S03]  /*0730*/  @P5 LOP3.LUT R2, R2, R19, RZ, 0x3c, !PT ;  /* 0x0000001302025212 */ /* 0x000fc600078e3cff */
[----:B------:R-:W4:Y:S01]  /*0740*/  @P6 LDG.E R19, desc[UR6][R10.64+0x84] ;  /* 0x000084060a136981 */ /* 0x000f22000c1e1900 */
[----:B------:R-:W-:-:S04]  /*0750*/  @P5 LOP3.LUT R4, R4, R21, RZ, 0x3c, !PT ;  /* 0x0000001504045212 */ /* 0x000fc800078e3cff */
        /* <DEDUP_REMOVED lines=9> */
[----:B------:R-:W-:Y:S02]  /*07f0*/  @P6 LOP3.LUT R5, R5, R26, RZ, 0x3c, !PT ;  /* 0x0000001a05056212 */ /* 0x000fe400078e3cff */
[----:B------:R-:W-:Y:S02]  /*0800*/  @P6 LOP3.LUT R4, R4, R19, RZ, 0x3c, !PT ;  /* 0x0000001304046212 */ /* 0x000fe400078e3cff */
[----:B------:R-:W-:Y:S02]  /*0810*/  @P0 LOP3.LUT R2, R2, R21, RZ, 0x3c, !PT ;  /* 0x0000001502020212 */ /* 0x000fe400078e3cff */
[----:B------:R-:W-:Y:S02]  /*0820*/  @P0 LOP3.LUT R4, R4, R25, RZ, 0x3c, !PT ;  /* 0x0000001904040212 */ /* 0x000fe400078e3cff */
[----:B--2---:R-:W-:Y:S02]  /*0830*/  @P0 LOP3.LUT R7, R7, R18, RZ, 0x3c, !PT ;  /* 0x0000001207070212 */ /* 0x004fe400078e3cff */
[----:B---3--:R-:W-:-:S02]  /*0840*/  @P0 LOP3.LUT R3, R3, R22, RZ, 0x3c, !PT ;  /* 0x0000001603030212 */ /* 0x008fc400078e3cff */
[----:B----4-:R-:W-:Y:S02]  /*0850*/  @P0 LOP3.LUT R5, R5, R24, RZ, 0x3c, !PT ;  /* 0x0000001805050212 */ /* 0x010fe400078e3cff */
[----:B------:R-:W-:-:S13]  /*0860*/  R2P PR, R23.B1, 0x7f ;  /* 0x0000007f17007804 */ /* 0x000fda0000001000 */
[----:B------:R-:W2:Y:S04]  /*0870*/  @P0 LDG.E R22, desc[UR6][R10.64+0xa0] ;  /* 0x0000a0060a160981 */ /* 0x000ea8000c1e1900 */
[----:B------:R-:W3:Y:S04]  /*0880*/  @P0 LDG.E R19, desc[UR6][R10.64+0xa4] ;  /* 0x0000a4060a130981 */ /* 0x000ee8000c1e1900 */
[----:B------:R-:W4:Y:S04]  /*0890*/  @P0 LDG.E R21, desc[UR6][R10.64+0xac] ;  /* 0x0000ac060a150981 */ /* 0x000f28000c1e1900 */
[----:B------:R-:W4:Y:S04]  /*08a0*/  @P0 LDG.E R24, desc[UR6][R10.64+0xa8] ;  /* 0x0000a8060a180981 */ /* 0x000f28000c1e1900 */
[----:B------:R-:W4:Y:S04]  /*08b0*/  @P0 LDG.E R18, desc[UR6][R10.64+0xb0] ;  /* 0x0000b0060a120981 */ /* 0x000f28000c1e1900 */
        /* <DEDUP_REMOVED lines=12> */
[----:B------:R-:W-:Y:S02]  /*0980*/  LOP3.LUT P0, RZ, R23, 0x8000, RZ, 0xc0, !PT ;  /* 0x0000800017ff7812 */ /* 0x000fe4000780c0ff */
        /* <DEDUP_REMOVED lines=22> */
[----:B------:R-:W-:Y:S01]  /*0af0*/  @P2 LOP3.LUT R5, R5, R24, RZ, 0x3c, !PT ;  /* 0x0000001805052212 */ /* 0x000fe200078e3cff */
[----:B------:R-:W4:Y:S04]  /*0b00*/  @P4 LDG.E R23, desc[UR6][R10.64+0xfc] ;  /* 0x0000fc060a174981 */ /* 0x000f28000c1e1900 */
        /* <DEDUP_REMOVED lines=12> */
[----:B------:R-:W3:Y:S01]  /*0bd0*/  @P5 LDG.E R23, desc[UR6][R10.64+0x110] ;  /* 0x000110060a175981 */ /* 0x000ee2000c1e1900 */
[----:B------:R-:W-:-:S03]  /*0be0*/  @P4 LOP3.LUT R7, R7, R24, RZ, 0x3c, !PT ;  /* 0x0000001807074212 */ /* 0x000fc600078e3cff */
[----:B------:R-:W3:Y:S01]  /*0bf0*/  @P5 LDG.E R24, desc[UR6][R10.64+0x10c] ;  /* 0x00010c060a185981 */ /* 0x000ee2000c1e1900 */
[----:B------:R-:W-:-:S03]  /*0c00*/  @P4 LOP3.LUT R5, R5, R18, RZ, 0x3c, !PT ;  /* 0x0000001205054212 */ /* 0x000fc600078e3cff */
[----:B------:R-:W3:Y:S01]  /*0c10*/  @P6 LDG.E R18, desc[UR6][R10.64+0x120] ;  /* 0x000120060a126981 */ /* 0x000ee2000c1e1900 */
[----:B------:R-:W-:-:S03]  /*0c20*/  @P5 LOP3.LUT R5, R5, R26, RZ, 0x3c, !PT ;  /* 0x0000001a05055212 */ /* 0x000fc600078e3cff */
[----:B------:R-:W3:Y:S01]  /*0c30*/  @P0 LDG.E R26, desc[UR6][R10.64+0x134] ;  /* 0x000134060a1a0981 */ /* 0x000ee2000c1e1900 */
[----:B--2---:R-:W-:-:S03]  /*0c40*/  @P5 LOP3.LUT R7, R7, R22, RZ, 0x3c, !PT ;  /* 0x0000001607075212 */ /* 0x004fc600078e3cff */
[----:B------:R-:W2:Y:S01]  /*0c50*/  @P6 LDG.E R22, desc[UR6][R10.64+0x128] ;  /* 0x000128060a166981 */ /* 0x000ea2000c1e1900 */
[----:B------:R-:W-:-:S03]  /*0c60*/  @P6 LOP3.LUT R7, R7, R28, RZ, 0x3c, !PT ;  /* 0x0000001c07076212 */ /* 0x000fc600078e3cff */
[----:B------:R-:W2:Y:S01]  /*0c70*/  @P0 LDG.E R28, desc[UR6][R10.64+0x13c] ;  /* 0x00013c060a1c0981 */ /* 0x000ea2000c1e1900 */
[----:B----4-:R-:W-:-:S03]  /*0c80*/  @P5 LOP3.LUT R2, R2, R21, RZ, 0x3c, !PT ;  /* 0x0000001502025212 */ /* 0x010fc600078e3cff */
[----:B------:R-:W4:Y:S01]  /*0c90*/  @P6 LDG.E R21, desc[UR6][R10.64+0x124] ;  /* 0x000124060a156981 */ /* 0x000f22000c1e1900 */
[----:B---3--:R-:W-:Y:S02]  /*0ca0*/  @P5 LOP3.LUT R4, R4, R23, RZ, 0x3c, !PT ;  /* 0x0000001704045212 */ /* 0x008fe400078e3cff */
[----:B------:R-:W-:Y:S01]  /*0cb0*/  @P6 LOP3.LUT R2, R2, R19, RZ, 0x3c, !PT ;  /* 0x0000001302026212 */ /* 0x000fe200078e3cff */
[----:B------:R-:W3:Y:S01]  /*0cc0*/  @P0 LDG.E R23, desc[UR6][R10.64+0x138] ;  /* 0x000138060a170981 */ /* 0x000ee2000c1e1900 */
[----:B------:R-:W-:-:S03]  /*0cd0*/  @P5 LOP3.LUT R3, R3, R24, RZ, 0x3c, !PT ;  /* 0x0000001803035212 */ /* 0x000fc600078e3cff */
[----:B------:R-:W3:Y:S04]  /*0ce0*/  @P0 LDG.E R24, desc[UR6][R10.64+0x12c] ;  /* 0x00012c060a180981 */ /* 0x000ee8000c1e1900 */
[----:B------:R-:W3:Y:S01]  /*0cf0*/  @P0 LDG.E R19, desc[UR6][R10.64+0x130] ;  /* 0x000130060a130981 */ /* 0x000ee2000c1e1900 */
[----:B------:R-:W-:-:S04]  /*0d00*/  UIADD3 UR4, UPT, UPT, UR4, 0x10, URZ ;  /* 0x0000001004047890 */ /* 0x000fc8000fffe0ff */
[----:B------:R-:W-:Y:S01]  /*0d10*/  UISETP.NE.AND UP0, UPT, UR4, 0x20, UPT ;  /* 0x000000200400788c */ /* 0x000fe2000bf05270 */
[----:B------:R-:W-:-:S04]  /*0d20*/  @P6 LOP3.LUT R3, R3, R18, RZ, 0x3c, !PT ;  /* 0x0000001203036212 */ /* 0x000fc800078e3cff */
[----:B------:R-:W-:Y:S02]  /*0d30*/  @P0 LOP3.LUT R3, R3, R26, RZ, 0x3c, !PT ;  /* 0x0000001a03030212 */ /* 0x000fe400078e3cff */
[----:B--2---:R-:W-:-:S04]  /*0d40*/  @P6 LOP3.LUT R5, R5, R22, RZ, 0x3c, !PT ;  /* 0x0000001605056212 */ /* 0x004fc800078e3cff */
[----:B------:R-:W-:Y:S02]  /*0d50*/  @P0 LOP3.LUT R5, R5, R28, RZ, 0x3c, !PT ;  /* 0x0000001c05050212 */ /* 0x000fe400078e3cff */
[----:B----4-:R-:W-:-:S04]  /*0d60*/  @P6 LOP3.LUT R4, R4, R21, RZ, 0x3c, !PT ;  /* 0x0000001504046212 */ /* 0x010fc800078e3cff */
[----:B---3--:R-:W-:Y:S02]  /*0d70*/  @P0 LOP3.LUT R4, R4, R23, RZ, 0x3c, !PT ;  /* 0x0000001704040212 */ /* 0x008fe400078e3cff */
[----:B------:R-:W-:Y:S02]  /*0d80*/  @P0 LOP3.LUT R7, R7, R24, RZ, 0x3c, !PT ;  /* 0x0000001807070212 */ /* 0x000fe400078e3cff */
[----:B------:R-:W-:Y:S01]  /*0d90*/  @P0 LOP3.LUT R2, R2, R19, RZ, 0x3c, !PT ;  /* 0x0000001302020212 */ /* 0x000fe200078e3cff */
[----:B------:R-:W-:Y:S06]  /*0da0*/  BRA.U UP0, `(.L_x_4) ;  /* 0xfffffff5004c7547 */ /* 0x000fec000b83ffff */
[----:B------:R-:W-:-:S05]  /*0db0*/  VIADD R14, R14, 0x1 ;  /* 0x000000010e0e7836 */ /* 0x000fca0000000000 */
[----:B------:R-:W-:-:S13]  /*0dc0*/  ISETP.NE.AND P0, PT, R14, 0x5, PT ;  /* 0x000000050e00780c */ /* 0x000fda0003f05270 */
[----:B------:R-:W-:Y:S05]  /*0dd0*/  @P0 BRA `(.L_x_5) ;  /* 0xfffffff400300947 */ /* 0x000fea000383ffff */
[----:B------:R0:W-:Y:S01]  /*0de0*/  STL [R1+0x4], R7 ;  /* 0x0000040701007387 */ /* 0x0001e20000100800 */
[----:B------:R-:W-:-:S03]  /*0df0*/  ISETP.NE.U32.AND P0, PT, R20, 0x1, PT ;  /* 0x000000011400780c */ /* 0x000fc60003f05070 */
[----:B------:R0:W-:Y:S01]  /*0e00*/  STL.64 [R1+0x8], R2 ;  /* 0x0000080201007387 */ /* 0x0001e20000100a00 */
[----:B------:R-:W-:-:S03]  /*0e10*/  ISETP.NE.AND.EX P0, PT, RZ, RZ, PT, P0 ;  /* 0x000000ffff00720c */ /* 0x000fc60003f05300 */
[----:B------:R0:W-:Y:S10]  /*0e20*/  STL.64 [R1+0x10], R4 ;  /* 0x0000100401007387 */ /* 0x0001f40000100a00 */
[----:B------:R-:W-:Y:S05]  /*0e30*/  @!P0 BRA `(.L_x_3) ;  /* 0x0000001800048947 */ /* 0x000fea0003800000 */
[----:B------:R-:W-:Y:S01]  /*0e40*/  UMOV UR4, URZ ;  /* 0x000000ff00047c82 */ /* 0x000fe20008000000 */
[----:B------:R-:W-:Y:S01]  /*0e50*/  UMOV UR5, URZ ;  /* 0x000000ff00057c82 */ /* 0x000fe20008000000 */
[----:B------:R-:W-:Y:S02]  /*0e60*/  IMAD.MOV.U32 R14, RZ, RZ, RZ ;  /* 0x000000ffff0e7224 */ /* 0x000fe400078e00ff */
[----:B0-----:R-:W-:Y:S02]  /*0e70*/  IMAD.MOV.U32 R7, RZ, RZ, RZ ;  /* 0x000000ffff077224 */ /* 0x001fe400078e00ff */
[----:B------:R-:W-:Y:S02]  /*0e80*/  IMAD.U32 R5, RZ, RZ, UR4 ;  /* 0x00000004ff057e24 */ /* 0x000fe4000f8e00ff */
[----:B------:R-:W-:Y:S02]  /*0e90*/  IMAD.U32 R4, RZ, RZ, UR5 ;  /* 0x00000005ff047e24 */ /* 0x000fe4000f8e00ff */
[----:B------:R-:W-:-:S02]  /*0ea0*/  IMAD.U32 R3, RZ, RZ, UR4 ;  /* 0x00000004ff037e24 */ /* 0x000fc4000f8e00ff */
[----:B------:R-:W-:-:S07]  /*0eb0*/  IMAD.U32 R2, RZ, RZ, UR5 ;  /* 0x00000005ff027e24 */ /* 0x000fce000f8e00ff */
.L_x_7:
[----:B------:R-:W-:-:S06]  /*0ec0*/  IMAD R16, R14, 0x4, R1 ;  /* 0x000000040e107824 */ /* 0x000fcc00078e0201 */
[----:B------:R-:W5:Y:S01]  /*0ed0*/  LDL R16, [R16+0x4] ;  /* 0x0000040010107983 */ /* 0x000f620000100800 */
[----:B------:R-:W-:Y:S01]  /*0ee0*/  IMAD.SHL.U32 R17, R14, 0x20, RZ ;  /* 0x000000200e117824 */ /* 0x000fe200078e00ff */
[----:B------:R-:W-:-:S06]  /*0ef0*/  UMOV UR4, URZ ;  /* 0x000000ff00047c82 */ /* 0x000fcc0008000000 */
.L_x_6:
        /* <DEDUP_REMOVED lines=181> */
[----:B------:R-:W-:Y:S05]  /*1a50*/  @P0 BRA `(.L_x_3) ;  /* 0x0000000800fc0947 */ /* 0x000fea0003800000 */
[----:B------:R-:W-:Y:S01]  /*1a60*/  UMOV UR4, URZ ;  /* 0x000000ff00047c82 */ /* 0x000fe20008000000 */
[----:B------:R-:W-:Y:S01]  /*1a70*/  UMOV UR5, URZ ;  /* 0x000000ff00057c82 */ /* 0x000fe20008000000 */
[----:B------:R-:W-:Y:S02]  /*1a80*/  IMAD.MOV.U32 R14, RZ, RZ, RZ ;  /* 0x000000ffff0e7224 */ /* 0x000fe400078e00ff */
[----:B-1----:R-:W-:Y:S02]  /*1a90*/  IMAD.MOV.U32 R7, RZ, RZ, RZ ;  /* 0x000000ffff077224 */ /* 0x002fe400078e00ff */
[----:B------:R-:W-:Y:S02]  /*1aa0*/  IMAD.U32 R5, RZ, RZ, UR4 ;  /* 0x00000004ff057e24 */ /* 0x000fe4000f8e00ff */
[----:B------:R-:W-:Y:S02]  /*1ab0*/  IMAD.U32 R4, RZ, RZ, UR5 ;  /* 0x00000005ff047e24 */ /* 0x000fe4000f8e00ff */
[----:B------:R-:W-:-:S02]  /*1ac0*/  IMAD.U32 R3, RZ, RZ, UR4 ;  /* 0x00000004ff037e24 */ /* 0x000fc4000f8e00ff */
[----:B------:R-:W-:-:S07]  /*1ad0*/  IMAD.U32 R2, RZ, RZ, UR5 ;  /* 0x00000005ff027e24 */ /* 0x000fce000f8e00ff */
.L_x_9:
[----:B------:R-:W-:-:S06]  /*1ae0*/  IMAD R16, R14, 0x4, R1 ;  /* 0x000000040e107824 */ /* 0x000fcc00078e0201 */
[----:B------:R-:W5:Y:S01]  /*1af0*/  LDL R16, [R16+0x4] ;  /* 0x0000040010107983 */ /* 0x000f620000100800 */
[----:B------:R-:W-:Y:S01]  /*1b00*/  IMAD.SHL.U32 R17, R14, 0x20, RZ ;  /* 0x000000200e117824 */ /* 0x000fe200078e00ff */
[----:B------:R-:W-:-:S06]  /*1b10*/  UMOV UR4, URZ ;  /* 0x000000ff00047c82 */ /* 0x000fcc0008000000 */
.L_x_8:
        /* <DEDUP_REMOVED lines=10> */
[----:B------:R-:W4:Y:S04]  /*1bc0*/  @!P0 LDG.E R19, desc[UR6][R10.64+0x4] ;  /* 0x000004060a138981 */ /* 0x000f28000c1e1900 */
[----:B------:R-:W4:Y:S04]  /*1bd0*/  @!P0 LDG.E R21, desc[UR6][R10.64+0xc] ;  /* 0x00000c060a158981 */ /* 0x000f28000c1e1900 */
[----:B------:R-:W4:Y:S04]  /*1be0*/  @P3 LDG.E R24, desc[UR6][R10.64+0x4c] ;  /* 0x00004c060a183981 */ /* 0x000f28000c1e1900 */
[----:B------:R-:W4:Y:S04]  /*1bf0*/  @P2 LDG.E R25, desc[UR6][R10.64+0x2c] ;  /* 0x00002c060a192981 */ /* 0x000f28000c1e1900 */
[----:B------:R-:W4:Y:S04]  /*1c00*/  @P4 LDG.E R26, desc[UR6][R10.64+0x60] ;  /* 0x000060060a1a4981 */ /* 0x000f28000c1e1900 */
[----:B------:R-:W4:Y:S01]  /*1c10*/  @P2 LDG.E R27, desc[UR6][R10.64+0x34] ;  /* 0x000034060a1b2981 */ /* 0x000f22000c1e1900 */
[----:B--2---:R-:W-:-:S03]  /*1c20*/  @!P0 LOP3.LUT R5, R5, R18, RZ, 0x3c, !PT ;  /* 0x0000001205058212 */ /* 0x004fc600078e3cff */
[----:B------:R-:W2:Y:S01]  /*1c30*/  @!P0 LDG.E R18, desc[UR6][R10.64] ;  /* 0x000000060a128981 */ /* 0x000ea2000c1e1900 */
[----:B---3--:R-:W-:-:S03]  /*1c40*/  @P1 LOP3.LUT R5, R5, R20, RZ, 0x3c, !PT ;  /* 0x0000001405051212 */ /* 0x008fc600078e3cff */
[----:B------:R-:W3:Y:S01]  /*1c50*/  @!P0 LDG.E R20, desc[UR6][R10.64+0x8] ;  /* 0x000008060a148981 */ /* 0x000ee2000c1e1900 */
[----:B----4-:R-:W-:-:S03]  /*1c60*/  @P2 LOP3.LUT R5, R5, R22, RZ, 0x3c, !PT ;  /* 0x0000001605052212 */ /* 0x010fc600078e3cff */
[----:B------:R-:W4:Y:S01]  /*1c70*/  @P1 LDG.E R22, desc[UR6][R10.64+0x14] ;  /* 0x000014060a161981 */ /* 0x000f22000c1e1900 */
[----:B------:R-:W-:-:S03]  /*1c80*/  @!P0 LOP3.LUT R2, R2, R19, RZ, 0x3c, !PT ;  /* 0x0000001302028212 */ /* 0x000fc600078e3cff */
[----:B------:R-:W4:Y:S01]  /*1c90*/  @P1 LDG.E R19, desc[UR6][R10.64+0x18] ;  /* 0x000018060a131981 */ /* 0x000f22000c1e1900 */
[----:B------:R-:W-:-:S03]  /*1ca0*/  @!P0 LOP3.LUT R4, R4, R21, RZ, 0x3c, !PT ;  /* 0x0000001504048212 */ /* 0x000fc600078e3cff */
[----:B------:R-:W4:Y:S01]  /*1cb0*/  @P1 LDG.E R21, desc[UR6][R10.64+0x20] ;  /* 0x000020060a151981 */ /* 0x000f22000c1e1900 */
[----:B------:R-:W-:-:S03]  /*1cc0*/  @P3 LOP3.LUT R5, R5, R24, RZ, 0x3c, !PT ;  /* 0x0000001805053212 */ /* 0x000fc600078e3cff */
        /* <DEDUP_REMOVED lines=21> */
[----:B------:R-:W4:Y:S01]  /*1e20*/  @P6 LDG.E R26, desc[UR6][R10.64+0x88] ;  /* 0x000088060a1a6981 */ /* 0x000f22000c1e1900 */
[----:B------:R-:W-:Y:S02]  /*1e30*/  @P5 LOP3.LUT R5, R5, R24, RZ, 0x3c, !PT ;  /* 0x0000001805055212 */ /* 0x000fe400078e3cff */
[----:B------:R-:W-:Y:S01]  /*1e40*/  @P3 LOP3.LUT R2, R2, R19, RZ, 0x3c, !PT ;  /* 0x0000001302023212 */ /* 0x000fe200078e3cff */
[----:B------:R-:W4:Y:S01]  /*1e50*/  @P4 LDG.E R24, desc[UR6][R10.64+0x58] ;  /* 0x000058060a184981 */ /* 0x000f22000c1e1900 */
[----:B------:R-:W-:-:S03]  /*1e60*/  @P3 LOP3.LUT R4, R4, R21, RZ, 0x3c, !PT ;  /* 0x0000001504043212 */ /* 0x000fc600078e3cff */
[----:B------:R-:W4:Y:S01]  /*1e70*/  @P4 LDG.E R19, desc[UR6][R10.64+0x5c] ;  /* 0x00005c060a134981 */ /* 0x000f22000c1e1900 */
[----:B------:R-:W-:-:S03]  /*1e80*/  @P4 LOP3.LUT R2, R2, R25, RZ, 0x3c, !PT ;  /* 0x0000001902024212 */ /* 0x000fc600078e3cff */
[----:B------:R-:W4:Y:S04]  /*1e90*/  @P5 LDG.E R21, desc[UR6][R10.64+0x68] ;  /* 0x000068060a155981 */ /* 0x000f28000c1e1900 */
[----:B------:R-:W4:Y:S01]  /*1ea0*/  @P5 LDG.E R25, desc[UR6][R10.64+0x70] ;  /* 0x000070060a195981 */ /* 0x000f22000c1e1900 */
[----:B------:R-:W-:-:S03]  /*1eb0*/  LOP3.LUT P0, RZ, R23, 0x80, RZ, 0xc0, !PT ;  /* 0x0000008017ff7812 */ /* 0x000fc6000780c0ff */
        /* <DEDUP_REMOVED lines=25> */
[----:B------:R-:W-:Y:S02]  /*2050*/  @P0 LOP3.LUT R2, R2, R21, RZ, 0x3c, !PT ;  /* 0x0000001502020212 */ /* 0x000fe400078e3cff */
[----:B------:R-:W-:-:S02]  /*2060*/  @P0 LOP3.LUT R4, R4, R25, RZ, 0x3c, !PT ;  /* 0x0000001904040212 */ /* 0x000fc400078e3cff */
[----:B--2---:R-:W-:Y:S02]  /*2070*/  @P6 LOP3.LUT R3, R3, R18, RZ, 0x3c, !PT ;  /* 0x0000001203036212 */ /* 0x004fe400078e3cff */
[----:B---3--:R-:W-:Y:S02]  /*2080*/  @P0 LOP3.LUT R7, R7, R20, RZ, 0x3c, !PT ;  /* 0x0000001407070212 */ /* 0x008fe400078e3cff */
        /* <DEDUP_REMOVED lines=17> */
[----:B------:R-:W2:Y:S01]  /*21a0*/  @P1 LDG.E R22, desc[UR6][R10.64+0xc4] ;  /* 0x0000c4060a161981 */ /* 0x000ea2000c1e1900 */
[----:B------:R-:W-:Y:S02]  /*21b0*/  @P0 LOP3.LUT R4, R4, R25, RZ, 0x3c, !PT ;  /* 0x0000001904040212 */ /* 0x000fe400078e3cff */
[----:B------:R-:W-:Y:S01]  /*21c0*/  LOP3.LUT P0, RZ, R23, 0x8000, RZ, 0xc0, !PT ;  /* 0x0000800017ff7812 */ /* 0x000fe2000780c0ff */
[----:B------:R-:W2:Y:S01]  /*21d0*/  @P2 LDG.E R25, desc[UR6][R10.64+0xd4] ;  /* 0x0000d4060a192981 */ /* 0x000ea2000c1e1900 */
[----:B------:R-:W-:-:S03]  /*21e0*/  @P1 LOP3.LUT R7, R7, R24, RZ, 0x3c, !PT ;  /* 0x0000001807071212 */ /* 0x000fc600078e3cff */
[----:B------:R-:W2:Y:S04]  /*21f0*/  @P2 LDG.E R24, desc[UR6][R10.64+0xc8] ;  /* 0x0000c8060a182981 */ /* 0x000ea8000c1e1900 */
[----:B------:R-:W2:Y:S01]  /*2200*/  @P2 LDG.E R23, desc[UR6][R10.64+0xcc] ;  /* 0x0000cc060a172981 */ /* 0x000ea2000c1e1900 */
[----:B------:R-:W-:-:S03]  /*2210*/  @P1 LOP3.LUT R2, R2, R19, RZ, 0x3c, !PT ;  /* 0x0000001302021212 */ /* 0x000fc600078e3cff */
[----:B------:R-:W2:Y:S01]  /*2220*/  @P3 LDG.E R19, desc[UR6][R10.64+0xe0] ;  /* 0x0000e0060a133981 */ /* 0x000ea2000c1e1900 */
[----:B---3--:R-:W-:-:S03]  /*2230*/  @P1 LOP3.LUT R4, R4, R21, RZ, 0x3c, !PT ;  /* 0x0000001504041212 */ /* 0x008fc600078e3cff */
[----:B------:R-:W3:Y:S01]  /*2240*/  @P3 LDG.E R21, desc[UR6][R10.64+0xe8] ;  /* 0x0000e8060a153981 */ /* 0x000ee2000c1e1900 */
[----:B----4-:R-:W-:-:S03]  /*2250*/  @P1 LOP3.LUT R3, R3, R20, RZ, 0x3c, !PT ;  /* 0x0000001403031212 */ /* 0x010fc600078e3cff */
[----:B------:R-:W4:Y:S01]  /*2260*/  @P3 LDG.E R20, desc[UR6][R10.64+0xdc] ;  /* 0x0000dc060a143981 */ /* 0x000f22000c1e1900 */
[----:B--2---:R-:W-:-:S03]  /*2270*/  @P1 LOP3.LUT R5, R5, R22, RZ, 0x3c, !PT ;  /* 0x0000001605051212 */ /* 0x004fc600078e3cff */
[----:B------:R-:W2:Y:S01]  /*2280*/  @P3 LDG.E R22, desc[UR6][R10.64+0xe4] ;  /* 0x0000e4060a163981 */ /* 0x000ea2000c1e1900 */
[----:B------:R-:W-:Y:S02]  /*2290*/  @P2 LOP3.LUT R3, R3, R26, RZ, 0x3c, !PT ;  /* 0x0000001a03032212 */ /* 0x000fe400078e3cff */
[----:B------:R-:W-:Y:S01]  /*22a0*/  @P2 LOP3.LUT R5, R5, R18, RZ, 0x3c, !PT ;  /* 0x0000001205052212 */ /* 0x000fe200078e3cff */
[----:B------:R-:W2:Y:S01]  /*22b0*/  @P4 LDG.E R26, desc[UR6][R10.64+0xf0] ;  /* 0x0000f0060a1a4981 */ /* 0x000ea2000c1e1900 */
[----:B------:R-:W-:-:S03]  /*22c0*/  @P2 LOP3.LUT R7, R7, R24, RZ, 0x3c, !PT ;  /* 0x0000001807072212 */ /* 0x000fc600078e3cff */
[----:B------:R-:W2:Y:S01]  /*22d0*/  @P4 LDG.E R18, desc[UR6][R10.64+0xf8] ;  /* 0x0000f8060a124981 */ /* 0x000ea2000c1e1900 */
[----:B------:R-:W-:-:S03]  /*22e0*/  @P2 LOP3.LUT R2, R2, R23, RZ, 0x3c, !PT ;  /* 0x0000001702022212 */ /* 0x000fc600078e3cff */
[----:B------:R-:W2:Y:S04]  /*22f0*/  @P3 LDG.E R24, desc[UR6][R10.64+0xec] ;  /* 0x0000ec060a183981 */ /* 0x000ea8000c1e1900 */
[----:B------:R-:W2:Y:S01]  /*2300*/  @P4 LDG.E R23, desc[UR6][R10.64+0xf4] ;  /* 0x0000f4060a174981 */ /* 0x000ea2000c1e1900 */
[----:B------:R-:W-:Y:S02]  /*2310*/  @P2 LOP3.LUT R4, R4, R25, RZ, 0x3c, !PT ;  /* 0x0000001904042212 */ /* 0x000fe400078e3cff */
[----:B------:R-:W-:Y:S01]  /*2320*/  @P3 LOP3.LUT R2, R2, R19, RZ, 0x3c, !PT ;  /* 0x0000001302023212 */ /* 0x000fe200078e3cff */
[----:B------:R-:W2:Y:S04]  /*2330*/  @P0 LDG.E R25, desc[UR6][R10.64+0x138] ;  /* 0x000138060a190981 */ /* 0x000ea8000c1e1900 */
[----:B------:R-:W2:Y:S01]  /*2340*/  @P4 LDG.E R19, desc[UR6][R10.64+0xfc] ;  /* 0x0000fc060a134981 */ /* 0x000ea2000c1e1900 */
[----:B---3--:R-:W-:-:S03]  /*2350*/  @P3 LOP3.LUT R4, R4, R21, RZ, 0x3c, !PT ;  /* 0x0000001504043212 */ /* 0x008fc600078e3cff */
[----:B------:R-:W3:Y:S01]  /*2360*/  @P5 LDG.E R21, desc[UR6][R10.64+0x108] ;  /* 0x000108060a155981 */ /* 0x000ee2000c1e1900 */
[----:B----4-:R-:W-:-:S03]  /*2370*/  @P3 LOP3.LUT R7, R7, R20, RZ, 0x3c, !PT ;  /* 0x0000001407073212 */ /* 0x010fc600078e3cff */
[----:B------:R-:W4:Y:S01]  /*2380*/  @P4 LDG.E R20, desc[UR6][R10.64+0x100] ;  /* 0x000100060a144981 */ /* 0x000f22000c1e1900 */
[----:B--2---:R-:W-:-:S03]  /*2390*/  @P3 LOP3.LUT R3, R3, R22, RZ, 0x3c, !PT ;  /* 0x0000001603033212 */ /* 0x004fc600078e3cff */
[----:B------:R-:W2:Y:S01]  /*23a0*/  @P5 LDG.E R22, desc[UR6][R10.64+0x104] ;  /* 0x000104060a165981 */ /* 0x000ea2000c1e1900 */
[----:B------:R-:W-:-:S03]  /*23b0*/  @P4 LOP3.LUT R7, R7, R26, RZ, 0x3c, !PT ;  /* 0x0000001a07074212 */ /* 0x000fc600078e3cff */
        /* <DEDUP_REMOVED lines=23> */
[----:B------:R-:W-:-:S04]  /*2530*/  UIADD3 UR4, UPT, UPT, UR4, 0x10, URZ ;  /* 0x0000001004047890 */ /* 0x000fc8000fffe0ff */
[----:B------:R-:W-:Y:S01]  /*2540*/  UISETP.NE.AND UP0, UPT, UR4, 0x20, UPT ;  /* 0x000000200400788c */ /* 0x000fe2000bf05270 */
[----:B------:R-:W-:Y:S02]  /*2550*/  @P6 LOP3.LUT R2, R2, R19, RZ, 0x3c, !PT ;  /* 0x0000001302026212 */ /* 0x000fe400078e3cff */
[----:B---3--:R-:W-:Y:S02]  /*2560*/  @P6 LOP3.LUT R4, R4, R21, RZ, 0x3c, !PT ;  /* 0x0000001504046212 */ /* 0x008fe400078e3cff */
[----:B----4-:R-:W-:Y:S02]  /*2570*/  @P6 LOP3.LUT R3, R3, R20, RZ, 0x3c, !PT ;  /* 0x0000001403036212 */ /* 0x010fe400078e3cff */
[----:B--2---:R-:W-:Y:S02]  /*2580*/  @P6 LOP3.LUT R5, R5, R22, RZ, 0x3c, !PT ;  /* 0x0000001605056212 */ /* 0x004fe400078e3cff */
[----:B------:R-:W-:Y:S02]  /*2590*/  @P0 LOP3.LUT R4, R4, R25, RZ, 0x3c, !PT ;  /* 0x0000001904040212 */ /* 0x000fe400078e3cff */
[----:B------:R-:W-:-:S02]  /*25a0*/  @P0 LOP3.LUT R5, R5, R26, RZ, 0x3c, !PT ;  /* 0x0000001a05050212 */ /* 0x000fc400078e3cff */
[----:B------:R-:W-:Y:S02]  /*25b0*/  @P0 LOP3.LUT R3, R3, R18, RZ, 0x3c, !PT ;  /* 0x0000001203030212 */ /* 0x000fe400078e3cff */
[----:B------:R-:W-:Y:S02]  /*25c0*/  @P0 LOP3.LUT R7, R7, R24, RZ, 0x3c, !PT ;  /* 0x0000001807070212 */ /* 0x000fe400078e3cff */
[----:B------:R-:W-:Y:S01]  /*25d0*/  @P0 LOP3.LUT R2, R2, R23, RZ, 0x3c, !PT ;  /* 0x0000001702020212 */ /* 0x000fe200078e3cff */
[----:B------:R-:W-:Y:S06]  /*25e0*/  BRA.U UP0, `(.L_x_8) ;  /* 0xfffffff5004c7547 */ /* 0x000fec000b83ffff */
[----:B------:R-:W-:-:S05]  /*25f0*/  VIADD R14, R14, 0x1 ;  /* 0x000000010e0e7836 */ /* 0x000fca0000000000 */
[----:B------:R-:W-:-:S13]  /*2600*/  ISETP.NE.AND P0, PT, R14, 0x5, PT ;  /* 0x000000050e00780c */ /* 0x000fda0003f05270 */
[----:B------:R-:W-:Y:S05]  /*2610*/  @P0 BRA `(.L_x_9) ;  /* 0xfffffff400300947 */ /* 0x000fea000383ffff */
[----:B------:R2:W-:Y:S04]  /*2620*/  STL [R1+0x4], R7 ;  /* 0x0000040701007387 */ /* 0x0005e80000100800 */
[----:B------:R2:W-:Y:S04]  /*2630*/  STL.64 [R1+0x8], R2 ;  /* 0x0000080201007387 */ /* 0x0005e80000100a00 */
[----:B------:R2:W-:Y:S02]  /*2640*/  STL.64 [R1+0x10], R4 ;  /* 0x0000100401007387 */ /* 0x0005e40000100a00 */
.L_x_3:
[----:B------:R-:W-:Y:S05]  /*2650*/  BSYNC.RECONVERGENT B1 ;  /* 0x0000000000017941 */ /* 0x000fea0003800200 */
.L_x_2:
[----:B------:R-:W-:Y:S01]  /*2660*/  ISETP.GT.U32.AND P0, PT, R6, 0x3, PT ;  /* 0x000000030600780c */ /* 0x000fe20003f04070 */
[----:B------:R-:W-:Y:S01]  /*2670*/  VIADD R0, R0, 0x1 ;  /* 0x0000000100007836 */ /* 0x000fe20000000000 */
[--C-:B------:R-:W-:Y:S02]  /*2680*/  SHF.R.U64 R6, R6, 0x2, R15.reuse ;  /* 0x0000000206067819 */ /* 0x100fe4000000120f */
[----:B------:R-:W-:Y:S02]  /*2690*/  ISETP.GT.U32.AND.EX P0, PT, R15, RZ, PT, P0 ;  /* 0x000000ff0f00720c */ /* 0x000fe40003f04100 */
[----:B------:R-:W-:-:S11]  /*26a0*/  SHF.R.U32.HI R15, RZ, 0x2, R15 ;  /* 0x00000002ff0f7819 */ /* 0x000fd6000001160f */
[----:B------:R-:W-:Y:S05]  /*26b0*/  @P0 BRA `(.L_x_10) ;  /* 0xffffffd800cc0947 */ /* 0x000fea000383ffff */
.L_x_1:
[----:B------:R-:W-:Y:S05]  /*26c0*/  BSYNC.RECONVERGENT B0 ;  /* 0x0000000000007941 */ /* 0x000fea0003800200 */
.L_x_0:
[----:B------:R-:W3:Y:S02]  /*26d0*/  LDC.64 R8, c[0x0][0x390] ;  /* 0x0000e400ff087b82 */ /* 0x000ee40000000a00 */
[----:B---3--:R-:W3:Y:S01]  /*26e0*/  LDG.E R8, desc[UR6][R8.64] ;  /* 0x0000000608087981 */ /* 0x008ee2000c1e1900 */
[----:B------:R-:W-:Y:S02]  /*26f0*/  SHF.R.U32.HI R0, RZ, 0x2, R7 ;  /* 0x00000002ff007819 */ /* 0x000fe40000011607 */
[----:B------:R-:W-:Y:S02]  /*2700*/  SHF.R.U32.HI R11, RZ, 0x2, R2 ;  /* 0x00000002ff0b7819 */ /* 0x000fe40000011602 */
[----:B------:R-:W-:Y:S01]  /*2710*/  LOP3.LUT R0, R0, R7, RZ, 0x3c, !PT ;  /* 0x0000000700007212 */ /* 0x000fe200078e3cff */
[----:B012---:R-:W-:Y:S01]  /*2720*/  IMAD.SHL.U32 R7, R5, 0x10, RZ ;  /* 0x0000001005077824 */ /* 0x007fe200078e00ff */
[----:B------:R-:W-:-:S03]  /*2730*/  LOP3.LUT R11, R11, R2, RZ, 0x3c, !PT ;  /* 0x000000020b0b7212 */ /* 0x000fc600078e3cff */
[----:B------:R-:W-:-:S05]  /*2740*/  IMAD.SHL.U32 R6, R0, 0x2, RZ ;  /* 0x0000000200067824 */ /* 0x000fca00078e00ff */
[----:B------:R-:W-:-:S04]  /*2750*/  LOP3.LUT R6, R0, R6, R7, 0x96, !PT ;  /* 0x0000000600067212 */ /* 0x000fc800078e9607 */
[----:B------:R-:W-:Y:S01]  /*2760*/  LOP3.LUT R2, R6, R5, RZ, 0x3c, !PT ;  /* 0x0000000506027212 */ /* 0x000fe200078e3cff */
[----:B------:R-:W-:-:S04]  /*2770*/  IMAD.SHL.U32 R6, R11, 0x2, RZ ;  /* 0x000000020b067824 */ /* 0x000fc800078e00ff */
[----:B------:R-:W-:-:S05]  /*2780*/  IMAD.SHL.U32 R0, R2, 0x10, RZ ;  /* 0x0000001002007824 */ /* 0x000fca00078e00ff */
[----:B------:R-:W-:Y:S02]  /*2790*/  LOP3.LUT R7, R11, R6, R0, 0x96, !PT ;  /* 0x000000060b077212 */ /* 0x000fe400078e9600 */
[----:B---3--:R-:W-:Y:S01]  /*27a0*/  ISETP.NE.AND P0, PT, R8, RZ, PT ;  /* 0x000000ff0800720c */ /* 0x008fe20003f05270 */
[----:B------:R-:W-:-:S12]  /*27b0*/  IMAD.HI R8, R12, 0x51eb851f, RZ ;  /* 0x51eb851f0c087827 */ /* 0x000fd800078e02ff */
[----:B------:R-:W-:Y:S05]  /*27c0*/  @P0 EXIT ;  /* 0x000000000000094d */ /* 0x000fea0003800000 */
[----:B------:R-:W-:Y:S01]  /*27d0*/  LOP3.LUT R7, R7, R2, RZ, 0x3c, !PT ;  /* 0x0000000207077212 */ /* 0x000fe200078e3cff */
[----:B------:R-:W-:Y:S01]  /*27e0*/  VIADD R0, R13, 0x700053 ;  /* 0x007000530d007836 */ /* 0x000fe20000000000 */
[----:B------:R-:W-:Y:S01]  /*27f0*/  SHF.R.U32.HI R9, RZ, 0x1f, R8 ;  /* 0x0000001fff097819 */ /* 0x000fe20000011608 */
[----:B------:R-:W-:Y:S01]  /*2800*/  IMAD.MOV.U32 R15, RZ, RZ, 0xa ;  /* 0x0000000aff0f7424 */ /* 0x000fe200078e00ff */
[----:B------:R-:W-:Y:S01]  /*2810*/  BSSY.RECONVERGENT B0, `(.L_x_11) ;  /* 0x00001c4000007945 */ /* 0x000fe20003800200 */
[----:B------:R-:W-:Y:S01]  /*2820*/  IMAD.IADD R10, R7, 0x1, R0 ;  /* 0x00000001070a7824 */ /* 0x000fe200078e0200 */
[----:B------:R-:W-:Y:S01]  /*2830*/  LEA.HI.SX32 R9, R8, R9, 0x1b ;  /* 0x0000000908097211 */ /* 0x000fe200078fdaff */
[----:B------:R-:W0:Y:S02]  /*2840*/  LDCU UR5, c[0x0][0x384] ;  /* 0x00007080ff0577ac */ /* 0x000e240008000800 */
[----:B------:R-:W-:Y:S01]  /*2850*/  IMAD.HI.U32 R8, R10, 0x10624dd3, RZ ;  /* 0x10624dd30a087827 */ /* 0x000fe200078e00ff */
[----:B------:R-:W1:Y:S03]  /*2860*/  LDCU UR8, c[0x0][0x380] ;  /* 0x00007000ff0877ac */ /* 0x000e660008000800 */
[----:B------:R-:W-:Y:S01]  /*2870*/  IMAD R6, R9, -0x64, R12 ;  /* 0xffffff9c09067824 */ /* 0x000fe200078e020c */
[----:B------:R-:W-:Y:S01]  /*2880*/  IADD3 R9, PT, PT, R2, 0x6a788e, R13 ;  /* 0x006a788e02097810 */ /* 0x000fe20007ffe00d */
[----:B------:R-:W-:Y:S01]  /*2890*/  UMOV UR4, URZ ;  /* 0x000000ff00047c82 */ /* 0x000fe20008000000 */
[----:B------:R-:W-:Y:S01]  /*28a0*/  SHF.R.U32.HI R11, RZ, 0x6, R8 ;  /* 0x00000006ff0b7819 */ /* 0x000fe20000011608 */
[----:B------:R-:W-:Y:S01]  /*28b0*/  VIADD R13, R6, 0x1 ;  /* 0x00000001060d7836 */ /* 0x000fe20000000000 */
[----:B------:R-:W-:Y:S01]  /*28c0*/  IADD3 R9, P0, PT, R9, -0x2b5af000, RZ ;  /* 0xd4a5100009097810 */ /* 0x000fe20007f1e0ff */
[----:B------:R-:W-:-:S02]  /*28d0*/  IMAD R8, R12, R15, 0x2710 ;  /* 0x000027100c087424 */ /* 0x000fc400078e020f */
[----:B------:R-:W-:Y:S01]  /*28e0*/  IMAD R20, R11, -0x3e8, R10 ;  /* 0xfffffc180b147824 */ /* 0x000fe200078e020a */
[C---:B------:R-:W-:Y:S01]  /*28f0*/  LOP3.LUT R14, R13.reuse, 0x7ffffffc, RZ, 0xc0, !PT ;  /* 0x7ffffffc0d0e7812 */ /* 0x040fe200078ec0ff */
[----:B------:R-:W-:Y:S01]  /*2900*/  IMAD.X R12, RZ, RZ, 0xe8, P0 ;  /* 0x000000e8ff0c7424 */ /* 0x000fe200000e06ff */
[----:B------:R-:W-:Y:S01]  /*2910*/  LOP3.LUT R11, R13, 0x3, RZ, 0xc0, !PT ;  /* 0x000000030d0b7812 */ /* 0x000fe200078ec0ff */
[----:B------:R-:W-:Y:S02]  /*2920*/  IMAD.MOV.U32 R10, RZ, RZ, RZ ;  /* 0x000000ffff0a7224 */ /* 0x000fe400078e00ff */
[----:B------:R-:W-:Y:S02]  /*2930*/  IMAD.MOV R13, RZ, RZ, -R14 ;  /* 0x000000ffff0d7224 */ /* 0x000fe400078e0a0e */
[----:B------:R-:W-:Y:S02]  /*2940*/  IMAD.MOV.U32 R18, RZ, RZ, R9 ;  /* 0x000000ffff127224 */ /* 0x000fe400078e0009 */
[----:B------:R-:W-:-:S02]  /*2950*/  IMAD.MOV.U32 R19, RZ, RZ, R12 ;  /* 0x000000ffff137224 */ /* 0x000fc400078e000c */
[----:B01----:R-:W-:-:S07]  /*2960*/  VIADD R20, R20, 0x1 ;  /* 0x0000000114147836 */ /* 0x003fce0000000000 */
.L_x_47:
[----:B------:R-:W-:Y:S01]  /*2970*/  ISETP.GE.AND P0, PT, R6, RZ, PT ;  /* 0x000000ff0600720c */ /* 0x000fe20003f06270 */
[----:B------:R-:W-:-:S12]  /*2980*/  BSSY.RECONVERGENT B1, `(.L_x_12) ;  /* 0x0000111000017945 */ /* 0x000fd80003800200 */
[----:B------:R-:W-:Y:S05]  /*2990*/  @!P0 BRA `(.L_x_13) ;  /* 0x00000010003c8947 */ /* 0x000fea0003800000 */
[----:B------:R-:W-:Y:S01]  /*29a0*/  ISETP.GE.U32.AND P0, PT, R6, 0x3, PT ;  /* 0x000000030600780c */ /* 0x000fe20003f06070 */
[----:B------:R-:W-:-:S12]  /*29b0*/  BSSY.RECONVERGENT B2, `(.L_x_14) ;  /* 0x0000094000027945 */ /* 0x000fd80003800200 */
[----:B------:R-:W-:Y:S05]  /*29c0*/  @!P0 BRA `(.L_x_15) ;  /* 0x0000000800488947 */ /* 0x000fea0003800000 */
[----:B------:R-:W-:-:S07]  /*29d0*/  IMAD.MOV.U32 R14, RZ, RZ, R13 ;  /* 0x000000ffff0e7224 */ /* 0x000fce00078e000d */
.L_x_28:
[----:B------:R-:W-:Y:S01]  /*29e0*/  IMAD.U32 R21, RZ, RZ, UR4 ;  /* 0x00000004ff157e24 */ /* 0x000fe2000f8e00ff */
[----:B------:R-:W-:Y:S01]  /*29f0*/  BSSY.RECONVERGENT B3, `(.L_x_16) ;  /* 0x0000023000037945 */ /* 0x000fe20003800200 */
[-C--:B------:R-:W-:Y:S02]  /*2a00*/  IMAD R15, R19, R18.reuse, RZ ;  /* 0x00000012130f7224 */ /* 0x080fe400078e02ff */
[----:B------:R-:W-:-:S04]  /*2a10*/  IMAD.WIDE.U32 R22, R18, R18, R20 ;  /* 0x0000001212167225 */ /* 0x000fc800078e0014 */
[----:B------:R-:W-:Y:S02]  /*2a20*/  IMAD R15, R18, R19, R15 ;  /* 0x00000013120f7224 */ /* 0x000fe400078e020f */
[----:B------:R-:W-:Y:S02]  /*2a30*/  VIADD R14, R14, 0x4 ;  /* 0x000000040e0e7836 */ /* 0x000fe40000000000 */
[----:B------:R-:W-:-:S03]  /*2a40*/  IMAD.IADD R15, R23, 0x1, R15 ;  /* 0x00000001170f7824 */ /* 0x000fc600078e020f */
[----:B------:R-:W-:Y:S02]  /*2a50*/  ISETP.NE.AND P2, PT, R14, RZ, PT ;  /* 0x000000ff0e00720c */ /* 0x000fe40003f45270 */
[----:B------:R-:W-:-:S04]  /*2a60*/  LOP3.LUT R16, R15, UR5, RZ, 0xfc, !PT ;  /* 0x000000050f107c12 */ /* 0x000fc8000f8efcff */
[----:B------:R-:W-:-:S13]  /*2a70*/  ISETP.NE.U32.AND P0, PT, R16, RZ, PT ;  /* 0x000000ff1000720c */ /* 0x000fda0003f05070 */
[----:B------:R-:W-:Y:S05]  /*2a80*/  @P0 BRA `(.L_x_17) ;  /* 0x00000000004c0947 */ /* 0x000fea0003800000 */
[----:B------:R-:W0:Y:S01]  /*2a90*/  I2F.U32.RP R15, UR8 ;  /* 0x00000008000f7d06 */ /* 0x000e220008209000 */
[----:B------:R-:W-:Y:S01]  /*2aa0*/  ISETP.NE.U32.AND P1, PT, RZ, UR8, PT ;  /* 0x00000008ff007c0c */ /* 0x000fe2000bf25070 */
[----:B------:R-:W-:-:S06]  /*2ab0*/  IMAD.MOV.U32 R23, RZ, RZ, RZ ;  /* 0x000000ffff177224 */ /* 0x000fcc00078e00ff */
[----:B0-----:R-:W0:Y:S02]  /*2ac0*/  MUFU.RCP R15, R15 ;  /* 0x0000000f000f7308 */ /* 0x001e240000001000 */
[----:B0-----:R-:W-:-:S06]  /*2ad0*/  VIADD R16, R15, 0xffffffe ;  /* 0x0ffffffe0f107836 */ /* 0x001fcc0000000000 */
[----:B------:R0:W1:Y:S02]  /*2ae0*/  F2I.FTZ.U32.TRUNC.NTZ R17, R16 ;  /* 0x0000001000117305 */ /* 0x000064000021f000 */
[----:B0-----:R-:W-:Y:S02]  /*2af0*/  IMAD.MOV.U32 R16, RZ, RZ, RZ ;  /* 0x000000ffff107224 */ /* 0x001fe400078e00ff */
[----:B-1----:R-:W-:-:S04]  /*2b00*/  IMAD.MOV R19, RZ, RZ, -R17 ;  /* 0x000000ffff137224 */ /* 0x002fc800078e0a11 */
[----:B------:R-:W-:-:S04]  /*2b10*/  IMAD R19, R19, UR8, RZ ;  /* 0x0000000813137c24 */ /* 0x000fc8000f8e02ff */
[----:B------:R-:W-:-:S06]  /*2b20*/  IMAD.HI.U32 R17, R17, R19, R16 ;  /* 0x0000001311117227 */ /* 0x000fcc00078e0010 */
[----:B------:R-:W-:-:S04]  /*2b30*/  IMAD.HI.U32 R17, R17, R22, RZ ;  /* 0x0000001611117227 */ /* 0x000fc800078e00ff */
[----:B------:R-:W-:-:S04]  /*2b40*/  IMAD.MOV R17, RZ, RZ, -R17 ;  /* 0x000000ffff117224 */ /* 0x000fc800078e0a11 */
[----:B------:R-:W-:-:S05]  /*2b50*/  IMAD R22, R17, UR8, R22 ;  /* 0x0000000811167c24 */ /* 0x000fca000f8e0216 */
[----:B------:R-:W-:-:S13]  /*2b60*/  ISETP.GE.U32.AND P0, PT, R22, UR8, PT ;  /* 0x0000000816007c0c */ /* 0x000fda000bf06070 */
[----:B------:R-:W-:-:S05]  /*2b70*/  @P0 VIADD R22, R22, -UR8 ;  /* 0x8000000816160c36 */ /* 0x000fca0008000000 */
[----:B------:R-:W-:-:S13]  /*2b80*/  ISETP.GE.U32.AND P0, PT, R22, UR8, PT ;  /* 0x0000000816007c0c */ /* 0x000fda000bf06070 */
[----:B------:R-:W-:Y:S01]  /*2b90*/  @P0 VIADD R22, R22, -UR8 ;  /* 0x8000000816160c36 */ /* 0x000fe20008000000 */
[----:B------:R-:W-:Y:S01]  /*2ba0*/  @!P1 LOP3.LUT R22, RZ, UR8, RZ, 0x33, !PT ;  /* 0x00000008ff169c12 */ /* 0x000fe2000f8e33ff */
[----:B------:R-:W-:Y:S06]  /*2bb0*/  BRA `(.L_x_18) ;  /* 0x0000000000187947 */ /* 0x000fec0003800000 */
.L_x_17:
[----:B------:R-:W0:Y:S01]  /*2bc0*/  LDCU.64 UR10, c[0x0][0x380] ;  /* 0x00007000ff0a77ac */ /* 0x000e220008000a00 */
[----:B------:R-:W-:Y:S01]  /*2bd0*/  IMAD.MOV.U32 R23, RZ, RZ, R15 ;  /* 0x000000ffff177224 */ /* 0x000fe200078e000f */
[----:B------:R-:W-:Y:S01]  /*2be0*/  MOV R24, 0x2c20 ;  /* 0x00002c2000187802 */ /* 0x000fe20000000f00 */
[----:B0-----:R-:W-:Y:S02]  /*2bf0*/  IMAD.U32 R26, RZ, RZ, UR10 ;  /* 0x0000000aff1a7e24 */ /* 0x001fe4000f8e00ff */
[----:B------:R-:W-:-:S07]  /*2c00*/  IMAD.U32 R21, RZ, RZ, UR11 ;  /* 0x0000000bff157e24 */ /* 0x000fce000f8e00ff */
[----:B------:R-:W-:Y:S05]  /*2c10*/  CALL.REL.NOINC `($__internal_0_$__cuda_sm20_rem_u64) ;  /* 0x0000001800287944 */ /* 0x000fea0003c00000 */
.L_x_18:
[----:B------:R-:W-:Y:S05]  /*2c20*/  BSYNC.RECONVERGENT B3 ;  /* 0x0000000000037941 */ /* 0x000fea0003800200 */
.L_x_16:
[-C--:B------:R-:W-:Y:S01]  /*2c30*/  IMAD R15, R23, R22.reuse, RZ ;  /* 0x00000016170f7224 */ /* 0x080fe200078e02ff */
[----:B------:R-:W-:Y:S01]  /*2c40*/  BSSY.RECONVERGENT B3, `(.L_x_19) ;  /* 0x0000021000037945 */ /* 0x000fe20003800200 */
[----:B------:R-:W-:Y:S02]  /*2c50*/  IMAD.U32 R21, RZ, RZ, UR4 ;  /* 0x00000004ff157e24 */ /* 0x000fe4000f8e00ff */
[C---:B------:R-:W-:Y:S02]  /*2c60*/  IMAD R15, R22.reuse, R23, R15 ;  /* 0x00000017160f7224 */ /* 0x040fe400078e020f */
[----:B------:R-:W-:-:S04]  /*2c70*/  IMAD.WIDE.U32 R22, R22, R22, R20 ;  /* 0x0000001616167225 */ /* 0x000fc800078e0014 */
[----:B------:R-:W-:-:S05]  /*2c80*/  IMAD.IADD R15, R23, 0x1, R15 ;  /* 0x00000001170f7824 */ /* 0x000fca00078e020f */
        /* <DEDUP_REMOVED lines=22> */
.L_x_20:
[----:B------:R-:W0:Y:S01]  /*2df0*/  LDCU.64 UR10, c[0x0][0x380] ;  /* 0x00007000ff0a77ac */ /* 0x000e220008000a00 */
[----:B------:R-:W-:Y:S01]  /*2e00*/  IMAD.MOV.U32 R23, RZ, RZ, R15 ;  /* 0x000000ffff177224 */ /* 0x000fe200078e000f */
[----:B------:R-:W-:Y:S01]  /*2e10*/  MOV R24, 0x2e50 ;  /* 0x00002e5000187802 */ /* 0x000fe20000000f00 */
[----:B0-----:R-:W-:Y:S02]  /*2e20*/  IMAD.U32 R26, RZ, RZ, UR10 ;  /* 0x0000000aff1a7e24 */ /* 0x001fe4000f8e00ff */
[----:B------:R-:W-:-:S07]  /*2e30*/  IMAD.U32 R21, RZ, RZ, UR11 ;  /* 0x0000000bff157e24 */ /* 0x000fce000f8e00ff */
[----:B------:R-:W-:Y:S05]  /*2e40*/  CALL.REL.NOINC `($__internal_0_$__cuda_sm20_rem_u64) ;  /* 0x00000014009c7944 */ /* 0x000fea0003c00000 */
.L_x_21:
[----:B------:R-:W-:Y:S05]  /*2e50*/  BSYNC.RECONVERGENT B3 ;  /* 0x0000000000037941 */ /* 0x000fea0003800200 */
.L_x_19:
        /* <DEDUP_REMOVED lines=28> */
.L_x_23:
[----:B------:R-:W0:Y:S01]  /*3020*/  LDCU.64 UR10, c[0x0][0x380] ;  /* 0x00007000ff0a77ac */ /* 0x000e220008000a00 */
[----:B------:R-:W-:Y:S01]  /*3030*/  IMAD.MOV.U32 R23, RZ, RZ, R15 ;  /* 0x000000ffff177224 */ /* 0x000fe200078e000f */
[----:B------:R-:W-:Y:S01]  /*3040*/  MOV R24, 0x3080 ;  /* 0x0000308000187802 */ /* 0x000fe20000000f00 */
[----:B0-----:R-:W-:Y:S02]  /*3050*/  IMAD.U32 R26, RZ, RZ, UR10 ;  /* 0x0000000aff1a7e24 */ /* 0x001fe4000f8e00ff */
[----:B------:R-:W-:-:S07]  /*3060*/  IMAD.U32 R21, RZ, RZ, UR11 ;  /* 0x0000000bff157e24 */ /* 0x000fce000f8e00ff */
[----:B------:R-:W-:Y:S05]  /*3070*/  CALL.REL.NOINC `($__internal_0_$__cuda_sm20_rem_u64) ;  /* 0x0000001400107944 */ /* 0x000fea0003c00000 */
.L_x_24:
[----:B------:R-:W-:Y:S05]  /*3080*/  BSYNC.RECONVERGENT B3 ;  /* 0x0000000000037941 */ /* 0x000fea0003800200 */
.L_x_22:
        /* <DEDUP_REMOVED lines=10> */
[----:B------:R-:W-:-:S07]  /*3130*/  ISETP.NE.U32.AND P1, PT, RZ, UR8, PT ;  /* 0x00000008ff007c0c */ /* 0x000fce000bf25070 */
[----:B0-----:R-:W0:Y:S02]  /*3140*/  MUFU.RCP R19, R19 ;  /* 0x0000001300137308 */ /* 0x001e240000001000 */
[----:B0-----:R-:W-:Y:S02]  /*3150*/  VIADD R16, R19, 0xffffffe ;  /* 0x0ffffffe13107836 */ /* 0x001fe40000000000 */
[----:B------:R-:W-:-:S04]  /*3160*/  IMAD.MOV.U32 R19, RZ, RZ, RZ ;  /* 0x000000ffff137224 */ /* 0x000fc800078e00ff */
        /* <DEDUP_REMOVED lines=14> */
.L_x_26:
[----:B------:R-:W0:Y:S01]  /*3250*/  LDCU.64 UR10, c[0x0][0x380] ;  /* 0x00007000ff0a77ac */ /* 0x000e220008000a00 */
[----:B------:R-:W-:Y:S01]  /*3260*/  IMAD.MOV.U32 R23, RZ, RZ, R15 ;  /* 0x000000ffff177224 */ /* 0x000fe200078e000f */
[----:B------:R-:W-:Y:S01]  /*3270*/  MOV R24, 0x32b0 ;  /* 0x000032b000187802 */ /* 0x000fe20000000f00 */
[----:B0-----:R-:W-:Y:S02]  /*3280*/  IMAD.U32 R26, RZ, RZ, UR10 ;  /* 0x0000000aff1a7e24 */ /* 0x001fe4000f8e00ff */
[----:B------:R-:W-:-:S07]  /*3290*/  IMAD.U32 R21, RZ, RZ, UR11 ;  /* 0x0000000bff157e24 */ /* 0x000fce000f8e00ff */
[----:B------:R-:W-:Y:S05]  /*32a0*/  CALL.REL.NOINC `($__internal_0_$__cuda_sm20_rem_u64) ;  /* 0x0000001000847944 */ /* 0x000fea0003c00000 */
[----:B------:R-:W-:Y:S02]  /*32b0*/  IMAD.MOV.U32 R18, RZ, RZ, R22 ;  /* 0x000000ffff127224 */ /* 0x000fe400078e0016 */
[----:B------:R-:W-:-:S07]  /*32c0*/  IMAD.MOV.U32 R19, RZ, RZ, R23 ;  /* 0x000000ffff137224 */ /* 0x000fce00078e0017 */
.L_x_27:
[----:B------:R-:W-:Y:S05]  /*32d0*/  BSYNC.RECONVERGENT B3 ;  /* 0x0000000000037941 */ /* 0x000fea0003800200 */
.L_x_25:
[----:B------:R-:W-:Y:S05]  /*32e0*/  @P2 BRA `(.L_x_28) ;  /* 0xfffffff400bc2947 */ /* 0x000fea000383ffff */
.L_x_15:
[----:B------:R-:W-:Y:S05]  /*32f0*/  BSYNC.RECONVERGENT B2 ;  /* 0x0000000000027941 */ /* 0x000fea0003800200 */
.L_x_14:
[----:B------:R-:W-:-:S13]  /*3300*/  ISETP.NE.AND P0, PT, R11, RZ, PT ;  /* 0x000000ff0b00720c */ /* 0x000fda0003f05270 */
[----:B------:R-:W-:Y:S05]  /*3310*/  @!P0 BRA `(.L_x_13) ;  /* 0x0000000400dc8947 */ /* 0x000fea0003800000 */
[----:B------:R-:W0:Y:S01]  /*3320*/  LDCU UR9, c[0x0][0x384] ;  /* 0x00007080ff0977ac */ /* 0x000e220008000800 */
[----:B------:R-:W-:Y:S01]  /*3330*/  IMAD.U32 R21, RZ, RZ, UR4 ;  /* 0x00000004ff157e24 */ /* 0x000fe2000f8e00ff */
[----:B------:R-:W-:Y:S01]  /*3340*/  BSSY.RECONVERGENT B2, `(.L_x_29) ;  /* 0x0000024000027945 */ /* 0x000fe20003800200 */
[-C--:B------:R-:W-:Y:S02]  /*3350*/  IMAD R14, R19, R18.reuse, RZ ;  /* 0x00000012130e7224 */ /* 0x080fe400078e02ff */
[----:B------:R-:W-:-:S04]  /*3360*/  IMAD.WIDE.U32 R22, R18, R18, R20 ;  /* 0x0000001212167225 */ /* 0x000fc800078e0014 */
[----:B------:R-:W-:-:S04]  /*3370*/  IMAD R15, R18, R19, R14 ;  /* 0x00000013120f7224 */ /* 0x000fc800078e020e */
[----:B------:R-:W-:-:S05]  /*3380*/  IMAD.IADD R15, R23, 0x1, R15 ;  /* 0x00000001170f7824 */ /* 0x000fca00078e020f */
[----:B0-----:R-:W-:-:S04]  /*3390*/  LOP3.LUT R14, R15, UR9, RZ, 0xfc, !PT ;  /* 0x000000090f0e7c12 */ /* 0x001fc8000f8efcff */
[----:B------:R-:W-:-:S13]  /*33a0*/  ISETP.NE.U32.AND P0, PT, R14, RZ, PT ;  /* 0x000000ff0e00720c */ /* 0x000fda0003f05070 */
[----:B------:R-:W-:Y:S05]  /*33b0*/  @P0 BRA `(.L_x_30) ;  /* 0x0000000000500947 */ /* 0x000fea0003800000 */
[----:B------:R-:W0:Y:S01]  /*33c0*/  LDCU UR9, c[0x0][0x380] ;  /* 0x00007000ff0977ac */ /* 0x000e220008000800 */
[----:B------:R-:W-:Y:S01]  /*33d0*/  IMAD.MOV.U32 R14, RZ, RZ, RZ ;  /* 0x000000ffff0e7224 */ /* 0x000fe200078e00ff */
[----:B0-----:R-:W0:Y:S01]  /*33e0*/  I2F.U32.RP R16, UR9 ;  /* 0x0000000900107d06 */ /* 0x001e220008209000 */
[----:B------:R-:W-:-:S07]  /*33f0*/  ISETP.NE.U32.AND P1, PT, RZ, UR9, PT ;  /* 0x00000009ff007c0c */ /* 0x000fce000bf25070 */
[----:B0-----:R-:W0:Y:S02]  /*3400*/  MUFU.RCP R16, R16 ;  /* 0x0000001000107308 */ /* 0x001e240000001000 */
[----:B0-----:R-:W-:-:S06]  /*3410*/  VIADD R17, R16, 0xffffffe ;  /* 0x0ffffffe10117836 */ /* 0x001fcc0000000000 */
[----:B------:R-:W0:Y:S02]  /*3420*/  F2I.FTZ.U32.TRUNC.NTZ R15, R17 ;  /* 0x00000011000f7305 */ /* 0x000e24000021f000 */
[----:B0-----:R-:W-:-:S04]  /*3430*/  IMAD.MOV R19, RZ, RZ, -R15 ;  /* 0x000000ffff137224 */ /* 0x001fc800078e0a0f */
[----:B------:R-:W-:-:S04]  /*3440*/  IMAD R19, R19, UR9, RZ ;  /* 0x0000000913137c24 */ /* 0x000fc8000f8e02ff */
[----:B------:R-:W-:-:S06]  /*3450*/  IMAD.HI.U32 R19, R15, R19, R14 ;  /* 0x000000130f137227 */ /* 0x000fcc00078e000e */
[----:B------:R-:W-:-:S04]  /*3460*/  IMAD.HI.U32 R14, R19, R22, RZ ;  /* 0x00000016130e7227 */ /* 0x000fc800078e00ff */
[----:B------:R-:W-:Y:S02]  /*3470*/  IMAD.MOV R15, RZ, RZ, -R14 ;  /* 0x000000ffff0f7224 */ /* 0x000fe400078e0a0e */
[----:B------:R-:W-:Y:S02]  /*3480*/  IMAD.MOV.U32 R19, RZ, RZ, RZ ;  /* 0x000000ffff137224 */ /* 0x000fe400078e00ff */
[----:B------:R-:W-:-:S05]  /*3490*/  IMAD R18, R15, UR9, R22 ;  /* 0x000000090f127c24 */ /* 0x000fca000f8e0216 */
[----:B------:R-:W-:-:S13]  /*34a0*/  ISETP.GE.U32.AND P0, PT, R18, UR9, PT ;  /* 0x0000000912007c0c */ /* 0x000fda000bf06070 */
[----:B------:R-:W-:-:S05]  /*34b0*/  @P0 VIADD R18, R18, -UR9 ;  /* 0x8000000912120c36 */ /* 0x000fca0008000000 */
[----:B------:R-:W-:-:S13]  /*34c0*/  ISETP.GE.U32.AND P0, PT, R18, UR9, PT ;  /* 0x0000000912007c0c */ /* 0x000fda000bf06070 */
[----:B------:R-:W-:Y:S01]  /*34d0*/  @P0 VIADD R18, R18, -UR9 ;  /* 0x8000000912120c36 */ /* 0x000fe20008000000 */
[----:B------:R-:W-:Y:S01]  /*34e0*/  @!P1 LOP3.LUT R18, RZ, UR9, RZ, 0x33, !PT ;  /* 0x00000009ff129c12 */ /* 0x000fe2000f8e33ff */
[----:B------:R-:W-:Y:S06]  /*34f0*/  BRA `(.L_x_31) ;  /* 0x0000000000207947 */ /* 0x000fec0003800000 */
.L_x_30:
        /* <DEDUP_REMOVED lines=8> */
.L_x_31:
[----:B------:R-:W-:Y:S05]  /*3580*/  BSYNC.RECONVERGENT B2 ;  /* 0x0000000000027941 */ /* 0x000fea0003800200 */
.L_x_29:
[----:B------:R-:W-:-:S13]  /*3590*/  ISETP.NE.AND P0, PT, R11, 0x1, PT ;  /* 0x000000010b00780c */ /* 0x000fda0003f05270 */
        /* <DEDUP_REMOVED lines=31> */
.L_x_33:
        /* <DEDUP_REMOVED lines=8> */
.L_x_34:
[----:B------:R-:W-:Y:S05]  /*3810*/  BSYNC.RECONVERGENT B2 ;  /* 0x0000000000027941 */ /* 0x000fea0003800200 */
.L_x_32:
[----:B------:R-:W-:-:S13]  /*3820*/  ISETP.NE.AND P0, PT, R11, 0x2, PT ;  /* 0x000000020b00780c */ /* 0x000fda0003f05270 */
[----:B------:R-:W-:Y:S05]  /*3830*/  @!P0 BRA `(.L_x_13) ;  /* 0x0000000000948947 */ /* 0x000fea0003800000 */
[----:B------:R-:W0:Y:S01]  /*3840*/  LDCU UR9, c[0x0][0x384] ;  /* 0x00007080ff0977ac */ /* 0x000e220008000800 */
[----:B------:R-:W-:Y:S02]  /*3850*/  IMAD.U32 R21, RZ, RZ, UR4 ;  /* 0x00000004ff157e24 */ /* 0x000fe4000f8e00ff */
        /* <DEDUP_REMOVED lines=27> */
.L_x_35:
        /* <DEDUP_REMOVED lines=8> */
.L_x_13:
[----:B------:R-:W-:Y:S05]  /*3a90*/  BSYNC.RECONVERGENT B1 ;  /* 0x0000000000017941 */ /* 0x000fea0003800200 */
.L_x_12:
        /* <DEDUP_REMOVED lines=10> */
[----:B------:R-:W0:Y:S02]  /*3b40*/  LDCU UR9, c[0x0][0x380] ;  /* 0x00007000ff0977ac */ /* 0x000e240008000800 */
[----:B0-----:R-:W0:Y:S01]  /*3b50*/  I2F.U32.RP R12, UR9 ;  /* 0x00000009000c7d06 */ /* 0x001e220008209000 */
        /* <DEDUP_REMOVED lines=18> */
.L_x_37:
        /* <DEDUP_REMOVED lines=8> */
.L_x_38:
[----:B------:R-:W-:Y:S05]  /*3d00*/  BSYNC.RECONVERGENT B1 ;  /* 0x0000000000017941 */ /* 0x000fea0003800200 */
.L_x_36:
[----:B------:R-:W0:Y:S01]  /*3d10*/  LDCU.64 UR10, c[0x0][0x380] ;  /* 0x00007000ff0a77ac */ /* 0x000e220008000a00 */
[CC--:B------:R-:W-:Y:S01]  /*3d20*/  ISETP.LT.U32.AND P0, PT, R18.reuse, R9.reuse, PT ;  /* 0x000000091200720c */ /* 0x0c0fe20003f01070 */
[----:B------:R-:W-:Y:S01]  /*3d30*/  BSSY.RECONVERGENT B1, `(.L_x_39) ;  /* 0x0000031000017945 */ /* 0x000fe20003800200 */
[CC--:B------:R-:W-:Y:S02]  /*3d40*/  ISETP.GT.U32.AND P1, PT, R18.reuse, R9.reuse, PT ;  /* 0x000000091200720c */ /* 0x0c0fe40003f24070 */
[CC--:B------:R-:W-:Y:S02]  /*3d50*/  ISETP.LT.U32.AND.EX P0, PT, R19.reuse, R12.reuse, PT, P0 ;  /* 0x0000000c1300720c */ /* 0x0c0fe40003f01100 */
[----:B------:R-:W-:Y:S02]  /*3d60*/  ISETP.GT.U32.AND.EX P1, PT, R19, R12, PT, P1 ;  /* 0x0000000c1300720c */ /* 0x000fe40003f24110 */
[CC--:B------:R-:W-:Y:S02]  /*3d70*/  SEL R15, R18.reuse, R9.reuse, P0 ;  /* 0x00000009120f7207 */ /* 0x0c0fe40000000000 */
[----:B------:R-:W-:-:S02]  /*3d80*/  SEL R22, R18, R9, P1 ;  /* 0x0000000912167207 */ /* 0x000fc40000800000 */
[CC--:B------:R-:W-:Y:S02]  /*3d90*/  SEL R14, R19.reuse, R12.reuse, P0 ;  /* 0x0000000c130e7207 */ /* 0x0c0fe40000000000 */
[----:B------:R-:W-:Y:S02]  /*3da0*/  IADD3 R22, P2, PT, R22, -R15, RZ ;  /* 0x8000000f16167210 */ /* 0x000fe40007f5e0ff */
[----:B------:R-:W-:Y:S01]  /*3db0*/  SEL R23, R19, R12, P1 ;  /* 0x0000000c13177207 */ /* 0x000fe20000800000 */
[----:B0-----:R-:W-:Y:S02]  /*3dc0*/  IMAD.U32 R26, RZ, RZ, UR10 ;  /* 0x0000000aff1a7e24 */ /* 0x001fe4000f8e00ff */
[----:B------:R-:W-:Y:S02]  /*3dd0*/  IMAD.U32 R27, RZ, RZ, UR11 ;  /* 0x0000000bff1b7e24 */ /* 0x000fe4000f8e00ff */
[----:B------:R-:W-:-:S07]  /*3de0*/  IMAD.X R23, R23, 0x1, ~R14, P2 ;  /* 0x0000000117177824 */ /* 0x000fce00010e0e0e */
.L_x_43:
[----:B------:R-:W-:Y:S01]  /*3df0*/  LOP3.LUT R14, R23, R27, RZ, 0xfc, !PT ;  /* 0x0000001b170e7212 */ /* 0x000fe200078efcff */
[----:B------:R-:W-:Y:S01]  /*3e00*/  BSSY.RECONVERGENT B2, `(.L_x_40) ;  /* 0x000001e000027945 */ /* 0x000fe20003800200 */
[----:B------:R-:W-:Y:S02]  /*3e10*/  IMAD.MOV.U32 R15, RZ, RZ, R27 ;  /* 0x000000ffff0f7224 */ /* 0x000fe400078e001b */
[----:B------:R-:W-:Y:S01]  /*3e20*/  ISETP.NE.U32.AND P0, PT, R14, RZ, PT ;  /* 0x000000ff0e00720c */ /* 0x000fe20003f05070 */
[----:B------:R-:W-:-:S12]  /*3e30*/  IMAD.MOV.U32 R14, RZ, RZ, R26 ;  /* 0x000000ffff0e7224 */ /* 0x000fd800078e001a */
[----:B------:R-:W-:Y:S05]  /*3e40*/  @P0 BRA `(.L_x_41) ;  /* 0x0000000000500947 */ /* 0x000fea0003800000 */
[----:B------:R-:W0:Y:S01]  /*3e50*/  I2F.U32.RP R21, R26 ;  /* 0x0000001a00157306 */ /* 0x000e220000209000 */
[----:B------:R-:W-:Y:S01]  /*3e60*/  ISETP.NE.U32.AND P1, PT, R26, RZ, PT ;  /* 0x000000ff1a00720c */ /* 0x000fe20003f25070 */
[----:B------:R-:W-:-:S06]  /*3e70*/  IMAD.MOV.U32 R27, RZ, RZ, RZ ;  /* 0x000000ffff1b7224 */ /* 0x000fcc00078e00ff */
[----:B0-----:R-:W0:Y:S02]  /*3e80*/  MUFU.RCP R21, R21 ;  /* 0x0000001500157308 */ /* 0x001e240000001000 */
[----:B0-----:R-:W-:-:S06]  /*3e90*/  VIADD R16, R21, 0xffffffe ;  /* 0x0ffffffe15107836 */ /* 0x001fcc0000000000 */
[----:B------:R0:W1:Y:S02]  /*3ea0*/  F2I.FTZ.U32.TRUNC.NTZ R17, R16 ;  /* 0x0000001000117305 */ /* 0x000064000021f000 */
[----:B0-----:R-:W-:Y:S02]  /*3eb0*/  IMAD.MOV.U32 R16, RZ, RZ, RZ ;  /* 0x000000ffff107224 */ /* 0x001fe400078e00ff */
[----:B-1----:R-:W-:-:S04]  /*3ec0*/  IMAD.MOV R23, RZ, RZ, -R17 ;  /* 0x000000ffff177224 */ /* 0x002fc800078e0a11 */
[----:B------:R-:W-:-:S04]  /*3ed0*/  IMAD R23, R23, R26, RZ ;  /* 0x0000001a17177224 */ /* 0x000fc800078e02ff */
[----:B------:R-:W-:-:S06]  /*3ee0*/  IMAD.HI.U32 R17, R17, R23, R16 ;  /* 0x0000001711117227 */ /* 0x000fcc00078e0010 */
[----:B------:R-:W-:-:S04]  /*3ef0*/  IMAD.HI.U32 R17, R17, R22, RZ ;  /* 0x0000001611117227 */ /* 0x000fc800078e00ff */
[----:B------:R-:W-:-:S04]  /*3f00*/  IMAD.MOV R17, RZ, RZ, -R17 ;  /* 0x000000ffff117224 */ /* 0x000fc800078e0a11 */
[----:B------:R-:W-:-:S05]  /*3f10*/  IMAD R17, R26, R17, R22 ;  /* 0x000000111a117224 */ /* 0x000fca00078e0216 */
[----:B------:R-:W-:-:S13]  /*3f20*/  ISETP.GE.U32.AND P0, PT, R17, R26, PT ;  /* 0x0000001a1100720c */ /* 0x000fda0003f06070 */
[----:B------:R-:W-:-:S05]  /*3f30*/  @P0 IMAD.IADD R17, R17, 0x1, -R26 ;  /* 0x0000000111110824 */ /* 0x000fca00078e0a1a */
[----:B------:R-:W-:-:S13]  /*3f40*/  ISETP.GE.U32.AND P0, PT, R17, R26, PT ;  /* 0x0000001a1100720c */ /* 0x000fda0003f06070 */
[----:B------:R-:W-:Y:S01]  /*3f50*/  @P0 IMAD.IADD R17, R17, 0x1, -R26 ;  /* 0x0000000111110824 */ /* 0x000fe200078e0a1a */
[----:B------:R-:W-:-:S05]  /*3f60*/  @!P1 LOP3.LUT R17, RZ, R26, RZ, 0x33, !PT ;  /* 0x0000001aff119212 */ /* 0x000fca00078e33ff */
[----:B------:R-:W-:Y:S01]  /*3f70*/  IMAD.MOV.U32 R26, RZ, RZ, R17 ;  /* 0x000000ffff1a7224 */ /* 0x000fe200078e0011 */
[----:B------:R-:W-:Y:S06]  /*3f80*/  BRA `(.L_x_42) ;  /* 0x0000000000147947 */ /* 0x000fec0003800000 */
.L_x_41:
[----:B------:R-:W-:Y:S01]  /*3f90*/  IMAD.MOV.U32 R21, RZ, RZ, R27 ;  /* 0x000000ffff157224 */ /* 0x000fe200078e001b */
[----:B------:R-:W-:-:S07]  /*3fa0*/  MOV R24, 0x3fc0 ;  /* 0x00003fc000187802 */ /* 0x000fce0000000f00 */
[----:B------:R-:W-:Y:S05]  /*3fb0*/  CALL.REL.NOINC `($__internal_0_$__cuda_sm20_rem_u64) ;  /* 0x0000000400407944 */ /* 0x000fea0003c00000 */
[----:B------:R-:W-:Y:S02]  /*3fc0*/  IMAD.MOV.U32 R26, RZ, RZ, R22 ;  /* 0x000000ffff1a7224 */ /* 0x000fe400078e0016 */
[----:B------:R-:W-:-:S07]  /*3fd0*/  IMAD.MOV.U32 R27, RZ, RZ, R23 ;  /* 0x000000ffff1b7224 */ /* 0x000fce00078e0017 */
.L_x_42:
[----:B------:R-:W-:Y:S05]  /*3fe0*/  BSYNC.RECONVERGENT B2 ;  /* 0x0000000000027941 */ /* 0x000fea0003800200 */
.L_x_40:
[----:B------:R-:W-:Y:S01]  /*3ff0*/  ISETP.NE.U32.AND P0, PT, R26, RZ, PT ;  /* 0x000000ff1a00720c */ /* 0x000fe20003f05070 */
[----:B------:R-:W-:Y:S02]  /*4000*/  IMAD.MOV.U32 R22, RZ, RZ, R14 ;  /* 0x000000ffff167224 */ /* 0x000fe400078e000e */
[----:B------:R-:W-:Y:S01]  /*4010*/  IMAD.MOV.U32 R23, RZ, RZ, R15 ;  /* 0x000000ffff177224 */ /* 0x000fe200078e000f */
[----:B------:R-:W-:-:S13]  /*4020*/  ISETP.NE.AND.EX P0, PT, R27, RZ, PT, P0 ;  /* 0x000000ff1b00720c */ /* 0x000fda0003f05300 */
[----:B------:R-:W-:Y:S05]  /*4030*/  @P0 BRA `(.L_x_43) ;  /* 0xfffffffc006c0947 */ /* 0x000fea000383ffff */
[----:B------:R-:W-:Y:S05]  /*4040*/  BSYNC.RECONVERGENT B1 ;  /* 0x0000000000017941 */ /* 0x000fea0003800200 */
.L_x_39:
[----:B------:R-:W0:Y:S01]  /*4050*/  LDCU.64 UR10, c[0x0][0x380] ;  /* 0x00007000ff0a77ac */ /* 0x000e220008000a00 */
[----:B------:R-:W-:-:S04]  /*4060*/  ISETP.GT.U32.AND P1, PT, R14, 0x1, PT ;  /* 0x000000010e00780c */ /* 0x000fc80003f24070 */
[----:B------:R-:W-:Y:S02]  /*4070*/  ISETP.GT.U32.AND.EX P1, PT, R15, RZ, PT, P1 ;  /* 0x000000ff0f00720c */ /* 0x000fe40003f24110 */
[----:B0-----:R-:W-:-:S04]  /*4080*/  ISETP.GE.U32.AND P0, PT, R14, UR10, PT ;  /* 0x0000000a0e007c0c */ /* 0x001fc8000bf06070 */
[----:B------:R-:W-:-:S13]  /*4090*/  ISETP.GE.U32.AND.EX P0, PT, R15, UR11, PT, P0 ;  /* 0x0000000b0f007c0c */ /* 0x000fda000bf06100 */
[----:B------:R-:W-:Y:S05]  /*40a0*/  @!P0 BRA P1, `(.L_x_44) ;  /* 0x0000000000e88947 */ /* 0x000fea0000800000 */
[-C--:B------:R-:W-:Y:S01]  /*40b0*/  IABS R16, R8.reuse ;  /* 0x0000000800107213 */ /* 0x080fe20000000000 */
[----:B------:R-:W-:Y:S01]  /*40c0*/  BSSY.RECONVERGENT B1, `(.L_x_45) ;  /* 0x0000036000017945 */ /* 0x000fe20003800200 */
[----:B------:R-:W-:Y:S02]  /*40d0*/  IABS R23, R8 ;  /* 0x0000000800177213 */ /* 0x000fe40000000000 */
[----:B------:R-:W0:Y:S01]  /*40e0*/  I2F.RP R17, R16 ;  /* 0x0000001000117306 */ /* 0x000e220000209400 */
[----:B------:R-:W-:Y:S02]  /*40f0*/  IABS R22, R10 ;  /* 0x0000000a00167213 */ /* 0x000fe40000000000 */
[C---:B------:R-:W-:Y:S01]  /*4100*/  ISETP.GE.AND P2, PT, R10.reuse, RZ, PT ;  /* 0x000000ff0a00720c */ /* 0x040fe20003f46270 */
[----:B------:R-:W-:-:S04]  /*4110*/  VIADD R10, R10, 0x1 ;  /* 0x000000010a0a7836 */ /* 0x000fc80000000000 */
[----:B0-----:R-:W0:Y:S02]  /*4120*/  MUFU.RCP R17, R17 ;  /* 0x0000001100117308 */ /* 0x001e240000001000 */
[----:B0-----:R-:W-:Y:S02]  /*4130*/  VIADD R14, R17, 0xffffffe ;  /* 0x0ffffffe110e7836 */ /* 0x001fe40000000000 */
[----:B------:R-:W-:-:S04]  /*4140*/  IMAD.MOV R17, RZ, RZ, -R23 ;  /* 0x000000ffff117224 */ /* 0x000fc800078e0a17 */
[----:B------:R0:W1:Y:S02]  /*4150*/  F2I.FTZ.U32.TRUNC.NTZ R15, R14 ;  /* 0x0000000e000f7305 */ /* 0x000064000021f000 */
[----:B0-----:R-:W-:Y:S02]  /*4160*/  IMAD.MOV.U32 R14, RZ, RZ, RZ ;  /* 0x000000ffff0e7224 */ /* 0x001fe400078e00ff */
[----:B-1----:R-:W-:-:S04]  /*4170*/  IMAD.MOV R21, RZ, RZ, -R15 ;  /* 0x000000ffff157224 */ /* 0x002fc800078e0a0f */
[----:B------:R-:W-:-:S04]  /*4180*/  IMAD R21, R21, R16, RZ ;  /* 0x0000001015157224 */ /* 0x000fc800078e02ff */
[----:B------:R-:W-:-:S06]  /*4190*/  IMAD.HI.U32 R15, R15, R21, R14 ;  /* 0x000000150f0f7227 */ /* 0x000fcc00078e000e */
[----:B------:R-:W-:-:S04]  /*41a0*/  IMAD.HI.U32 R15, R15, R22, RZ ;  /* 0x000000160f0f7227 */ /* 0x000fc800078e00ff */
[----:B------:R-:W-:-:S05]  /*41b0*/  IMAD R15, R15, R17, R22 ;  /* 0x000000110f0f7224 */ /* 0x000fca00078e0216 */
[----:B------:R-:W-:-:S13]  /*41c0*/  ISETP.GT.U32.AND P0, PT, R16, R15, PT ;  /* 0x0000000f1000720c */ /* 0x000fda0003f04070 */
[----:B------:R-:W-:Y:S01]  /*41d0*/  @!P0 IMAD.IADD R15, R15, 0x1, -R16 ;  /* 0x000000010f0f8824 */ /* 0x000fe200078e0a10 */
[----:B------:R-:W-:-:S04]  /*41e0*/  ISETP.NE.AND P0, PT, R8, RZ, PT ;  /* 0x000000ff0800720c */ /* 0x000fc80003f05270 */
[----:B------:R-:W-:-:S13]  /*41f0*/  ISETP.GT.U32.AND P1, PT, R16, R15, PT ;  /* 0x0000000f1000720c */ /* 0x000fda0003f24070 */
[----:B------:R-:W-:Y:S01]  /*4200*/  @!P1 IMAD.IADD R15, R15, 0x1, -R16 ;  /* 0x000000010f0f9824 */ /* 0x000fe200078e0a10 */
[----:B------:R-:W-:-:S03]  /*4210*/  ISETP.NE.AND P1, PT, R10, 0x989680, PT ;  /* 0x009896800a00780c */ /* 0x000fc60003f25270 */
[----:B------:R-:W-:Y:S01]  /*4220*/  @!P2 IMAD.MOV R15, RZ, RZ, -R15 ;  /* 0x000000ffff0fa224 */ /* 0x000fe200078e0a0f */
[----:B------:R-:W-:-:S04]  /*4230*/  @!P0 LOP3.LUT R15, RZ, R8, RZ, 0x33, !PT ;  /* 0x00000008ff0f8212 */ /* 0x000fc800078e33ff */
[----:B------:R-:W-:-:S13]  /*4240*/  ISETP.NE.AND P0, PT, R15, RZ, PT ;  /* 0x000000ff0f00720c */ /* 0x000fda0003f05270 */
[----:B------:R-:W-:Y:S05]  /*4250*/  @P0 BRA `(.L_x_46) ;  /* 0x0000000000700947 */ /* 0x000fea0003800000 */
[----:B------:R-:W-:Y:S02]  /*4260*/  SHF.R.U32.HI R12, RZ, 0x2, R3 ;  /* 0x00000002ff0c7819 */ /* 0x000fe40000011603 */
[----:B------:R-:W-:Y:S02]  /*4270*/  SHF.R.U32.HI R15, RZ, 0x2, R4 ;  /* 0x00000002ff0f7819 */ /* 0x000fe40000011604 */
[----:B------:R-:W-:Y:S01]  /*4280*/  LOP3.LUT R12, R12, R3, RZ, 0x3c, !PT ;  /* 0x000000030c0c7212 */ /* 0x000fe200078e3cff */
[----:B------:R-:W-:Y:S01]  /*4290*/  IMAD.SHL.U32 R3, R7, 0x10, RZ ;  /* 0x0000001007037824 */ /* 0x000fe200078e00ff */
[----:B------:R-:W-:-:S03]  /*42a0*/  LOP3.LUT R15, R15, R4, RZ, 0x3c, !PT ;  /* 0x000000040f0f7212 */ /* 0x000fc600078e3cff */
[----:B------:R-:W-:-:S05]  /*42b0*/  IMAD.SHL.U32 R9, R12, 0x2, RZ ;  /* 0x000000020c097824 */ /* 0x000fca00078e00ff */
[----:B------:R-:W-:-:S04]  /*42c0*/  LOP3.LUT R12, R12, R9, R3, 0x96, !PT ;  /* 0x000000090c0c7212 */ /* 0x000fc800078e9603 */
[----:B------:R-:W-:Y:S01]  /*42d0*/  LOP3.LUT R9, R12, R7, RZ, 0x3c, !PT ;  /* 0x000000070c097212 */ /* 0x000fe200078e3cff */
[----:B------:R-:W-:-:S03]  /*42e0*/  IMAD.SHL.U32 R12, R15, 0x2, RZ ;  /* 0x000000020f0c7824 */ /* 0x000fc600078e00ff */
[C---:B------:R-:W-:Y:S01]  /*42f0*/  IADD3 R3, PT, PT, R0.reuse, 0x587c5, R9 ;  /* 0x000587c500037810 */ /* 0x040fe20007ffe009 */
[----:B------:R-:W-:Y:S02]  /*4300*/  IMAD.SHL.U32 R4, R9, 0x10, RZ ;  /* 0x0000001009047824 */ /* 0x000fe400078e00ff */
[----:B------:R-:W-:-:S03]  /*4310*/  VIADD R0, R0, 0xb0f8a ;  /* 0x000b0f8a00007836 */ /* 0x000fc60000000000 */
[----:B------:R-:W-:Y:S01]  /*4320*/  LOP3.LUT R12, R15, R12, R4, 0x96, !PT ;  /* 0x0000000c0f0c7212 */ /* 0x000fe200078e9604 */
[----:B------:R-:W-:-:S03]  /*4330*/  IMAD.HI.U32 R4, R3, -0x2e48e8a7, RZ ;  /* 0xd1b7175903047827 */ /* 0x000fc600078e00ff */
[----:B------:R-:W-:Y:S02]  /*4340*/  LOP3.LUT R15, R12, R9, RZ, 0x3c, !PT ;  /* 0x000000090c0f7212 */ /* 0x000fe400078e3cff */
[----:B------:R-:W-:-:S03]  /*4350*/  SHF.R.U32.HI R4, RZ, 0xd, R4 ;  /* 0x0000000dff047819 */ /* 0x000fc60000011604 */
[----:B------:R-:W-:Y:S02]  /*4360*/  IMAD.IADD R18, R15, 0x1, R0 ;  /* 0x000000010f127824 */ /* 0x000fe400078e0200 */
[----:B------:R-:W-:Y:S02]  /*4370*/  IMAD R20, R4, -0x2710, R3 ;  /* 0xffffd8f004147824 */ /* 0x000fe400078e0203 */
[----:B------:R-:W-:Y:S01]  /*4380*/  IMAD.MOV.U32 R4, RZ, RZ, R2 ;  /* 0x000000ffff047224 */ /* 0x000fe200078e0002 */
[----:B------:R-:W-:Y:S01]  /*4390*/  IADD3 R18, P0, PT, R18, -0x2b5af000, RZ ;  /* 0xd4a5100012127810 */ /* 0x000fe20007f1e0ff */
[----:B------:R-:W-:Y:S02]  /*43a0*/  IMAD.MOV.U32 R3, RZ, RZ, R5 ;  /* 0x000000ffff037224 */ /* 0x000fe400078e0005 */
[----:B------:R-:W-:Y:S02]  /*43b0*/  IMAD.MOV.U32 R5, RZ, RZ, R7 ;  /* 0x000000ffff057224 */ /* 0x000fe400078e0007 */
[----:B------:R-:W-:-:S02]  /*43c0*/  IMAD.X R19, RZ, RZ, 0xe8, P0 ;  /* 0x000000e8ff137424 */ /* 0x000fc400000e06ff */
[----:B------:R-:W-:Y:S02]  /*43d0*/  IMAD.MOV.U32 R2, RZ, RZ, R9 ;  /* 0x000000ffff027224 */ /* 0x000fe400078e0009 */
[----:B------:R-:W-:Y:S02]  /*43e0*/  IMAD.MOV.U32 R7, RZ, RZ, R15 ;  /* 0x000000ffff077224 */ /* 0x000fe400078e000f */
[----:B------:R-:W-:Y:S02]  /*43f0*/  VIADD R20, R20, 0x1 ;  /* 0x0000000114147836 */ /* 0x000fe40000000000 */
[----:B------:R-:W-:Y:S02]  /*4400*/  IMAD.MOV.U32 R9, RZ, RZ, R18 ;  /* 0x000000ffff097224 */ /* 0x000fe400078e0012 */
[----:B------:R-:W-:-:S07]  /*4410*/  IMAD.MOV.U32 R12, RZ, RZ, R19 ;  /* 0x000000ffff0c7224 */ /* 0x000fce00078e0013 */
.L_x_46:
[----:B------:R-:W-:Y:S05]  /*4420*/  BSYNC.RECONVERGENT B1 ;  /* 0x0000000000017941 */ /* 0x000fea0003800200 */
.L_x_45:
[----:B------:R-:W-:Y:S05]  /*4430*/  @!P1 EXIT ;  /* 0x000000000000994d */ /* 0x000fea0003800000 */
[----:B------:R-:W-:Y:S05]  /*4440*/  BRA `(.L_x_47) ;  /* 0xffffffe400487947 */ /* 0x000fea000383ffff */
.L_x_44:
[----:B------:R-:W-:Y:S05]  /*4450*/  BSYNC.RECONVERGENT B0 ;  /* 0x0000000000007941 */ /* 0x000fea0003800200 */
.L_x_11:
[----:B------:R-:W0:Y:S01]  /*4460*/  LDC.64 R2, c[0x0][0x388] ;  /* 0x0000e200ff027b82 */ /* 0x000e220000000a00 */
[----:B------:R-:W-:-:S07]  /*4470*/  IMAD.MOV.U32 R7, RZ, RZ, 0x1 ;  /* 0x00000001ff077424 */ /* 0x000fce00078e00ff */
[----:B------:R-:W1:Y:S01]  /*4480*/  LDC.64 R4, c[0x0][0x390] ;  /* 0x0000e400ff047b82 */ /* 0x000e620000000a00 */
[----:B0-----:R-:W-:Y:S04]  /*4490*/  STG.E.64 desc[UR6][R2.64], R14 ;  /* 0x0000000e02007986 */ /* 0x001fe8000c101b06 */
[----:B-1----:R-:W-:Y:S01]  /*44a0*/  ATOMG.E.EXCH.STRONG.GPU PT, RZ, desc[UR6][R4.64], R7 ;  /* 0x8000000704ff79a8 */ /* 0x002fe2000c1ef106 */
[----:B------:R-:W-:Y:S05]  /*44b0*/  EXIT ;  /* 0x000000000000794d */ /* 0x000fea0003800000 */
        .weak           $__internal_0_$__cuda_sm20_rem_u64
        .type           $__internal_0_$__cuda_sm20_rem_u64,@function
        .size           $__internal_0_$__cuda_sm20_rem_u64,(.L_x_49 - $__internal_0_$__cuda_sm20_rem_u64)
$__internal_0_$__cuda_sm20_rem_u64:
[----:B------:R-:W-:Y:S02]  /*44c0*/  IMAD.MOV.U32 R16, RZ, RZ, R26 ;  /* 0x000000ffff107224 */ /* 0x000fe400078e001a */
[----:B------:R-:W-:-:S04]  /*44d0*/  IMAD.MOV.U32 R17, RZ, RZ, R21 ;  /* 0x000000ffff117224 */ /* 0x000fc800078e0015 */
[----:B------:R-:W0:Y:S08]  /*44e0*/  I2F.U64.RP R16, R16 ;  /* 0x0000001000107312 */ /* 0x000e300000309000 */
[----:B0-----:R-:W0:Y:S02]  /*44f0*/  MUFU.RCP R25, R16 ;  /* 0x0000001000197308 */ /* 0x001e240000001000 */
[----:B0-----:R-:W-:-:S06]  /*4500*/  VIADD R17, R25, 0x1ffffffe ;  /* 0x1ffffffe19117836 */ /* 0x001fcc0000000000 */
[----:B------:R-:W0:Y:S02]  /*4510*/  F2I.U64.TRUNC R16, R17 ;  /* 0x0000001100107311 */ /* 0x000e24000020d800 */
[----:B0-----:R-:W-:-:S04]  /*4520*/  IMAD.WIDE.U32 R28, R16, R26, RZ ;  /* 0x0000001a101c7225 */ /* 0x001fc800078e00ff */
[C---:B------:R-:W-:Y:S01]  /*4530*/  IMAD R27, R16.reuse, R21, R29 ;  /* 0x00000015101b7224 */ /* 0x040fe200078e021d */
[----:B------:R-:W-:Y:S01]  /*4540*/  IADD3 R25, P0, PT, RZ, -R28, RZ ;  /* 0x8000001cff197210 */ /* 0x000fe20007f1e0ff */
[----:B------:R-:W-:Y:S02]  /*4550*/  IMAD.MOV.U32 R29, RZ, RZ, R16 ;  /* 0x000000ffff1d7224 */ /* 0x000fe400078e0010 */
[----:B------:R-:W-:Y:S02]  /*4560*/  IMAD R27, R17, R26, R27 ;  /* 0x0000001a111b7224 */ /* 0x000fe400078e021b */
[----:B------:R-:W-:-:S04]  /*4570*/  IMAD.HI.U32 R28, R16, R25, RZ ;  /* 0x00000019101c7227 */ /* 0x000fc800078e00ff */
[----:B------:R-:W-:-:S04]  /*4580*/  IMAD.X R27, RZ, RZ, ~R27, P0 ;  /* 0x000000ffff1b7224 */ /* 0x000fc800000e0e1b */
[----:B------:R-:W-:-:S04]  /*4590*/  IMAD.WIDE.U32 R28, P0, R16, R27, R28 ;  /* 0x0000001b101c7225 */ /* 0x000fc8000780001c */
[----:B------:R-:W-:-:S04]  /*45a0*/  IMAD.HI.U32 R28, P1, R17, R25, R28 ;  /* 0x00000019111c7227 */ /* 0x000fc8000782001c */
[----:B------:R-:W-:-:S04]  /*45b0*/  IMAD.HI.U32 R25, R17, R27, RZ ;  /* 0x0000001b11197227 */ /* 0x000fc800078e00ff */
[----:B------:R-:W-:Y:S02]  /*45c0*/  IMAD.X R25, R25, 0x1, R17, P0 ;  /* 0x0000000119197824 */ /* 0x000fe400000e0611 */
[----:B------:R-:W-:-:S05]  /*45d0*/  IMAD R17, R17, R27, RZ ;  /* 0x0000001b11117224 */ /* 0x000fca00078e02ff */
[----:B------:R-:W-:-:S04]  /*45e0*/  IADD3 R17, P0, PT, R17, R28, RZ ;  /* 0x0000001c11117210 */ /* 0x000fc80007f1e0ff */
[----:B------:R-:W-:Y:S01]  /*45f0*/  IADD3.X R25, PT, PT, RZ, RZ, R25, P0, P1 ;  /* 0x000000ffff197210 */ /* 0x000fe200007e2419 */
[----:B------:R-:W-:-:S04]  /*4600*/  IMAD.WIDE.U32 R28, R17, R26, RZ ;  /* 0x0000001a111c7225 */ /* 0x000fc800078e00ff */
[----:B------:R-:W-:Y:S01]  /*4610*/  IMAD R16, R17, R21, R29 ;  /* 0x0000001511107224 */ /* 0x000fe200078e021d */
[----:B------:R-:W-:-:S03]  /*4620*/  IADD3 R27, P0, PT, RZ, -R28, RZ ;  /* 0x8000001cff1b7210 */ /* 0x000fc60007f1e0ff */
[----:B------:R-:W-:-:S04]  /*4630*/  IMAD R16, R25, R26, R16 ;  /* 0x0000001a19107224 */ /* 0x000fc800078e0210 */
[----:B------:R-:W-:Y:S02]  /*4640*/  IMAD.X R28, RZ, RZ, ~R16, P0 ;  /* 0x000000ffff1c7224 */ /* 0x000fe400000e0e10 */
[----:B------:R-:W-:-:S04]  /*4650*/  IMAD.HI.U32 R16, R17, R27, RZ ;  /* 0x0000001b11107227 */ /* 0x000fc800078e00ff */
[----:B------:R-:W-:-:S04]  /*4660*/  IMAD.WIDE.U32 R16, P0, R17, R28, R16 ;  /* 0x0000001c11107225 */ /* 0x000fc80007800010 */
[----:B------:R-:W-:-:S04]  /*4670*/  IMAD.HI.U32 R27, P1, R25, R27, R16 ;  /* 0x0000001b191b7227 */ /* 0x000fc80007820010 */
[CC--:B------:R-:W-:Y:S02]  /*4680*/  IMAD R16, R25.reuse, R28.reuse, RZ ;  /* 0x0000001c19107224 */ /* 0x0c0fe400078e02ff */
[----:B------:R-:W-:-:S03]  /*4690*/  IMAD.HI.U32 R28, R25, R28, RZ ;  /* 0x0000001c191c7227 */ /* 0x000fc600078e00ff */
[----:B------:R-:W-:Y:S01]  /*46a0*/  IADD3 R27, P3, PT, R16, R27, RZ ;  /* 0x0000001b101b7210 */ /* 0x000fe20007f7e0ff */
[----:B------:R-:W-:Y:S02]  /*46b0*/  IMAD.X R25, R28, 0x1, R25, P0 ;  /* 0x000000011c197824 */ /* 0x000fe400000e0619 */
[----:B------:R-:W-:Y:S02]  /*46c0*/  IMAD.MOV.U32 R17, RZ, RZ, RZ ;  /* 0x000000ffff117224 */ /* 0x000fe400078e00ff */
[----:B------:R-:W-:-:S04]  /*46d0*/  IMAD.HI.U32 R16, R27, R22, RZ ;  /* 0x000000161b107227 */ /* 0x000fc800078e00ff */
[----:B------:R-:W-:Y:S01]  /*46e0*/  IMAD.WIDE.U32 R16, R27, R23, R16 ;  /* 0x000000171b107225 */ /* 0x000fe200078e0010 */
[----:B------:R-:W-:-:S05]  /*46f0*/  IADD3.X R27, PT, PT, RZ, RZ, R25, P3, P1 ;  /* 0x000000ffff1b7210 */ /* 0x000fca0001fe2419 */
[----:B------:R-:W-:-:S04]  /*4700*/  IMAD.HI.U32 R16, P0, R27, R22, R16 ;  /* 0x000000161b107227 */ /* 0x000fc80007800010 */
[CC--:B------:R-:W-:Y:S02]  /*4710*/  IMAD R25, R27.reuse, R23.reuse, RZ ;  /* 0x000000171b197224 */ /* 0x0c0fe400078e02ff */
[----:B------:R-:W-:-:S03]  /*4720*/  IMAD.HI.U32 R27, R27, R23, RZ ;  /* 0x000000171b1b7227 */ /* 0x000fc600078e00ff */
[----:B------:R-:W-:Y:S01]  /*4730*/  IADD3 R25, P1, PT, R25, R16, RZ ;  /* 0x0000001019197210 */ /* 0x000fe20007f3e0ff */
[----:B------:R-:W-:-:S04]  /*4740*/  IMAD.X R27, RZ, RZ, R27, P0 ;  /* 0x000000ffff1b7224 */ /* 0x000fc800000e061b */
[----:B------:R-:W-:-:S04]  /*4750*/  IMAD.WIDE.U32 R16, R25, R26, RZ ;  /* 0x0000001a19107225 */ /* 0x000fc800078e00ff */
[----:B------:R-:W-:Y:S02]  /*4760*/  IMAD.X R27, RZ, RZ, R27, P1 ;  /* 0x000000ffff1b7224 */ /* 0x000fe400008e061b */
[----:B------:R-:W-:Y:S01]  /*4770*/  IMAD R25, R25, R21, R17 ;  /* 0x0000001519197224 */ /* 0x000fe200078e0211 */
[----:B------:R-:W-:-:S03]  /*4780*/  IADD3 R17, P1, PT, -R16, R22, RZ ;  /* 0x0000001610117210 */ /* 0x000fc60007f3e1ff */
[-C--:B------:R-:W-:Y:S01]  /*4790*/  IMAD R16, R27, R26.reuse, R25 ;  /* 0x0000001a1b107224 */ /* 0x080fe200078e0219 */
[----:B------:R-:W-:Y:S01]  /*47a0*/  ISETP.GE.U32.AND P0, PT, R17, R26, PT ;  /* 0x0000001a1100720c */ /* 0x000fe20003f06070 */
[----:B------:R-:W-:Y:S02]  /*47b0*/  IMAD.MOV.U32 R25, RZ, RZ, 0x0 ;  /* 0x00000000ff197424 */ /* 0x000fe400078e00ff */
[----:B------:R-:W-:Y:S01]  /*47c0*/  IMAD.X R28, R23, 0x1, ~R16, P1 ;  /* 0x00000001171c7824 */ /* 0x000fe200008e0e10 */
[----:B------:R-:W-:-:S04]  /*47d0*/  IADD3 R16, P1, PT, -R26, R17, RZ ;  /* 0x000000111a107210 */ /* 0x000fc80007f3e1ff */
[C---:B------:R-:W-:Y:S01]  /*47e0*/  ISETP.GE.U32.AND.EX P0, PT, R28.reuse, R21, PT, P0 ;  /* 0x000000151c00720c */ /* 0x040fe20003f06100 */
[----:B------:R-:W-:Y:S01]  /*47f0*/  IMAD.X R22, R28, 0x1, ~R21, P1 ;  /* 0x000000011c167824 */ /* 0x000fe200008e0e15 */
[----:B------:R-:W-:Y:S02]  /*4800*/  ISETP.NE.U32.AND P1, PT, R26, RZ, PT ;  /* 0x000000ff1a00720c */ /* 0x000fe40003f25070 */
[----:B------:R-:W-:Y:S02]  /*4810*/  SEL R17, R16, R17, P0 ;  /* 0x0000001110117207 */ /* 0x000fe40000000000 */
[----:B------:R-:W-:Y:S02]  /*4820*/  SEL R16, R22, R28, P0 ;  /* 0x0000001c16107207 */ /* 0x000fe40000000000 */
[----:B------:R-:W-:Y:S02]  /*4830*/  IADD3 R22, P3, PT, -R26, R17, RZ ;  /* 0x000000111a167210 */ /* 0x000fe40007f7e1ff */
[----:B------:R-:W-:-:S02]  /*4840*/  ISETP.GE.U32.AND P0, PT, R17, R26, PT ;  /* 0x0000001a1100720c */ /* 0x000fc40003f06070 */
[----:B------:R-:W-:Y:S01]  /*4850*/  ISETP.NE.AND.EX P1, PT, R21, RZ, PT, P1 ;  /* 0x000000ff1500720c */ /* 0x000fe20003f25310 */
[C---:B------:R-:W-:Y:S01]  /*4860*/  IMAD.X R23, R16.reuse, 0x1, ~R21, P3 ;  /* 0x0000000110177824 */ /* 0x040fe200018e0e15 */
[----:B------:R-:W-:-:S04]  /*4870*/  ISETP.GE.U32.AND.EX P0, PT, R16, R21, PT, P0 ;  /* 0x000000151000720c */ /* 0x000fc80003f06100 */
[----:B------:R-:W-:Y:S02]  /*4880*/  SEL R22, R22, R17, P0 ;  /* 0x0000001116167207 */ /* 0x000fe40000000000 */
[----:B------:R-:W-:Y:S02]  /*4890*/  SEL R23, R23, R16, P0 ;  /* 0x0000001017177207 */ /* 0x000fe40000000000 */
[----:B------:R-:W-:Y:S02]  /*48a0*/  SEL R22, R22, 0xffffffff, P1 ;  /* 0xffffffff16167807 */ /* 0x000fe40000800000 */
[----:B------:R-:W-:Y:S01]  /*48b0*/  SEL R23, R23, 0xffffffff, P1 ;  /* 0xffffffff17177807 */ /* 0x000fe20000800000 */
[----:B------:R-:W-:Y:S06]  /*48c0*/  RET.REL.NODEC R24 `(_Z19pollards_rho_guidedyPyPi) ;  /* 0xffffffb418cc7950 */ /* 0x000fec0003c3ffff */
.L_x_48:
[----:B------:R-:W-:-:S00]  /*48d0*/  BRA `(.L_x_48) ;  /* 0xfffffffc00fc7947 */ /* 0x000fc0000383ffff */
[----:B------:R-:W-:-:S00]  /*48e0*/  NOP ;  /* 0x0000000000007918 */ /* 0x000fc00000000000 */
        /* <DEDUP_REMOVED lines=9> */
.L_x_49:


//--------------------- .nv.global.init           --------------------------
	.section	.nv.global.init,"aw",@progbits
	.align	4
.nv.global.init:
	.type		mrg32k3aM1SubSeq,@object
	.size		mrg32k3aM1SubSeq,(mrg32k3aM2SubSeq - mrg32k3aM1SubSeq)
mrg32k3aM1SubSeq:
        /*0000*/ 	.byte	0x0b, 0xcc, 0xee, 0x04, 0x73, 0x29, 0x8b, 0x6f, 0xf6, 0x53, 0x03, 0xf6, 0x23, 0xf6, 0xea, 0xda
        /* <DEDUP_REMOVED lines=125> */
	.type		mrg32k3aM2SubSeq,@object
	.size		mrg32k3aM2SubSeq,(mrg32k3aM1 - mrg32k3aM2SubSeq)
mrg32k3aM2SubSeq:
        /* <DEDUP_REMOVED lines=126> */
	.type		mrg32k3aM1,@object
	.size		mrg32k3aM1,(mrg32k3aM1Seq - mrg32k3aM1)
mrg32k3aM1:
        /* <DEDUP_REMOVED lines=144> */
	.type		mrg32k3aM1Seq,@object
	.size		mrg32k3aM1Seq,(mrg32k3aM2 - mrg32k3aM1Seq)
mrg32k3aM1Seq:
        /* <DEDUP_REMOVED lines=144> */
	.type		mrg32k3aM2,@object
	.size		mrg32k3aM2,(mrg32k3aM2Seq - mrg32k3aM2)
mrg32k3aM2:
        /* <DEDUP_REMOVED lines=144> */
	.type		mrg32k3aM2Seq,@object
	.size		mrg32k3aM2Seq,(precalc_xorwow_matrix - mrg32k3aM2Seq)
mrg32k3aM2Seq:
        /* <DEDUP_REMOVED lines=144> */
	.type		precalc_xorwow_matrix,@object
	.size		precalc_xorwow_matrix,(precalc_xorwow_offset_matrix - precalc_xorwow_matrix)
precalc_xorwow_matrix:
        /* <DEDUP_REMOVED lines=6400> */
	.type		precalc_xorwow_offset_matrix,@object
	.size		precalc_xorwow_offset_matrix,(.L_1 - precalc_xorwow_offset_matrix)
precalc_xorwow_offset_matrix:
        /* <DEDUP_REMOVED lines=6400> */
.L_1:


//--------------------- .nv.shared.reserved.0     --------------------------
	.section	.nv.shared.reserved.0,"aw",@nobits
	.weak		__nv_reservedSMEM_offset_0_alias
	.size		__nv_reservedSMEM_offset_0_alias, 0, 64
	.other		__nv_reservedSMEM_offset_0_alias,@"STO_CUDA_RESERVED_SHARED STV_DEFAULT"
__nv_reservedSMEM_offset_0_alias:
	.zero		0
	.zero		64


//--------------------- .nv.constant0._Z19pollards_rho_guidedyPyPi --------------------------
	.section	.nv.constant0._Z19pollards_rho_guidedyPyPi,"a",@progbits
	.sectionflags	@""
	.align	4
.nv.constant0._Z19pollards_rho_guidedyPyPi:
	.zero		920


//--------------------- SYMBOLS --------------------------

	.type		.nv.reservedSmem.offset0,@object
	.size		.nv.reservedSmem.offset0,0x4
